	.target	sm_90a

	.elftype	@"ET_EXEC"


//--------------------- .note.nv.tkinfo           --------------------------
	.section	.note.nv.tkinfo,"",@"SHT_NOTE"
	.sectionflags	@"SHF_NOTE_NV_TKINFO"
	.tkinfo
        /*0018*/ 	.word	0x00000002
        /*0030*/ 	.string	""
        /*0030*/ 	.string	"ptxas"
        /*0030*/ 	.string	"Cuda compilation tools, release 13.0, V13.0.88"
        /*0030*/ 	.string	"Build cuda_13.0.r13.0/compiler.36424714_0"
        /*0030*/ 	.string	"-v  -suppress-debug-info  -lineinfo  -arch sm_90a "



//--------------------- .note.nv.cuinfo           --------------------------
	.section	.note.nv.cuinfo,"",@"SHT_NOTE"
	.sectionflags	@"SHF_NOTE_NV_CUINFO"
        /*0018*/ 	.short	0x0002
        /*001a*/ 	.short	0x005a
        /*001c*/ 	.short	0x0082
	.zero		2


//--------------------- .nv.info                  --------------------------
	.section	.nv.info,"",@"SHT_CUDA_INFO"
	.align	4


	//----- nvinfo : EIATTR_REGCOUNT
	.align		4
        /*0000*/ 	.byte	0x04, 0x2f
        /*0002*/ 	.short	(.L_1 - .L_0)
	.align		4
.L_0:
        /*0004*/ 	.word	index@(gluon_mma)
        /*0008*/ 	.word	0x000000ff


	//----- nvinfo : EIATTR_FRAME_SIZE
	.align		4
.L_1:
        /*000c*/ 	.byte	0x04, 0x11
        /*000e*/ 	.short	(.L_3 - .L_2)
	.align		4
.L_2:
        /*0010*/ 	.word	index@(gluon_mma)
        /*0014*/ 	.word	0x00000908


	//----- nvinfo : EIATTR_MIN_STACK_SIZE
	.align		4
.L_3:
        /*0018*/ 	.byte	0x04, 0x12
        /*001a*/ 	.short	(.L_5 - .L_4)
	.align		4
.L_4:
        /*001c*/ 	.word	index@(gluon_mma)
        /*0020*/ 	.word	0x00000908
.L_5:


//--------------------- .nv.compat                --------------------------
	.section	.nv.compat,"",@"SHT_CUDA_COMPAT_INFO"
	.align	4
        /*0000*/ 	.byte	0x02, 0x09, 0x01, 0x00, 0x02, 0x02, 0x04, 0x00, 0x02, 0x05, 0x05, 0x00, 0x03, 0x07, 0x01, 0x01
        /*0010*/ 	.byte	0x02, 0x03, 0x00, 0x00, 0x02, 0x06, 0x01, 0x00, 0x04, 0x0b, 0x08, 0x00, 0x00, 0x00, 0x00, 0x00
        /*0020*/ 	.byte	0x00, 0x00, 0x00, 0x00


//--------------------- .nv.info.gluon_mma        --------------------------
	.section	.nv.info.gluon_mma,"",@"SHT_CUDA_INFO"
	.sectionflags	@""
	.align	4


	//----- nvinfo : EIATTR_CUDA_API_VERSION
	.align		4
        /*0000*/ 	.byte	0x04, 0x37
        /*0002*/ 	.short	(.L_7 - .L_6)
.L_6:
        /*0004*/ 	.word	0x00000082


	//----- nvinfo : EIATTR_KPARAM_INFO
	.align		4
.L_7:
        /*0008*/ 	.byte	0x04, 0x17
        /*000a*/ 	.short	(.L_9 - .L_8)
.L_8:
        /*000c*/ 	.word	0x00000000
        /*0010*/ 	.short	0x0004
        /*0012*/ 	.short	0x0020
        /*0014*/ 	.byte	0x00, 0xf4, 0x21, 0x00


	//----- nvinfo : EIATTR_KPARAM_INFO
	.align		4
.L_9:
        /*0018*/ 	.byte	0x04, 0x17
        /*001a*/ 	.short	(.L_11 - .L_10)
.L_10:
        /*001c*/ 	.word	0x00000000
        /*0020*/ 	.short	0x0003
        /*0022*/ 	.short	0x0018
        /*0024*/ 	.byte	0x00, 0xf4, 0x21, 0x00


	//----- nvinfo : EIATTR_KPARAM_INFO
	.align		4
.L_11:
        /*0028*/ 	.byte	0x04, 0x17
        /*002a*/ 	.short	(.L_13 - .L_12)
.L_12:
        /*002c*/ 	.word	0x00000000
        /*0030*/ 	.short	0x0002
        /*0032*/ 	.short	0x0010
        /*0034*/ 	.byte	0x00, 0xf4, 0x21, 0x00


	//----- nvinfo : EIATTR_KPARAM_INFO
	.align		4
.L_13:
        /*0038*/ 	.byte	0x04, 0x17
        /*003a*/ 	.short	(.L_15 - .L_14)
.L_14:
        /*003c*/ 	.word	0x00000000
        /*0040*/ 	.short	0x0001
        /*0042*/ 	.short	0x0008
        /*0044*/ 	.byte	0x00, 0xf4, 0x21, 0x00


	//----- nvinfo : EIATTR_KPARAM_INFO
	.align		4
.L_15:
        /*0048*/ 	.byte	0x04, 0x17
        /*004a*/ 	.short	(.L_17 - .L_16)
.L_16:
        /*004c*/ 	.word	0x00000000
        /*0050*/ 	.short	0x0000
        /*0052*/ 	.short	0x0000
        /*0054*/ 	.byte	0x00, 0xf4, 0x21, 0x00


	//----- nvinfo : EIATTR_SPARSE_MMA_MASK
	.align		4
.L_17:
        /*0058*/ 	.byte	0x03, 0x50
        /*005a*/ 	.short	0x0000


	//----- nvinfo : EIATTR_MAXREG_COUNT
	.align		4
        /*005c*/ 	.byte	0x03, 0x1b
        /*005e*/ 	.short	0x00ff


	//----- nvinfo : EIATTR_NUM_BARRIERS
	.align		4
        /*0060*/ 	.byte	0x02, 0x4c
        /*0062*/ 	.byte	0x01
	.zero		1


	//----- nvinfo : EIATTR_ANNOTATIONS
	.align		4
        /*0064*/ 	.byte	0x04, 0x55
        /*0066*/ 	.short	(.L_19 - .L_18)


	//   ....[0]....
.L_18:
        /*0068*/ 	.word	0x00000001
        /*006c*/ 	.byte	0xf0, 0x02, 0x00, 0x00, 0x01, 0x00, 0x00, 0x00, 0x20, 0x03, 0x00, 0x00, 0x01, 0x00, 0x00, 0x00
        /* <DEDUP_REMOVED lines=526> */
        /*215c*/ 	.byte	0x60, 0xd7, 0x00, 0x00, 0x01, 0x00, 0x00, 0x00, 0x70, 0xd7, 0x00, 0x00


	//----- nvinfo : EIATTR_MERCURY_ISA_VERSION
	.align		4
.L_19:
        /*2168*/ 	.byte	0x03, 0x5f
        /*216a*/ 	.short	0x0101


	//----- nvinfo : EIATTR_EXIT_INSTR_OFFSETS
	.align		4
        /*216c*/ 	.byte	0x04, 0x1c
        /*216e*/ 	.short	(.L_21 - .L_20)


	//   ....[0]....
.L_20:
        /*2170*/ 	.word	0x0000d9c0


	//----- nvinfo : EIATTR_REQNTID
	.align		4
.L_21:
        /*2174*/ 	.byte	0x04, 0x10
        /*2176*/ 	.short	(.L_23 - .L_22)
.L_22:
        /*2178*/ 	.word	0x00000080
        /*217c*/ 	.word	0x00000001
        /*2180*/ 	.word	0x00000001


	//----- nvinfo : EIATTR_CBANK_PARAM_SIZE
	.align		4
.L_23:
        /*2184*/ 	.byte	0x03, 0x19
        /*2186*/ 	.short	0x0028


	//----- nvinfo : EIATTR_PARAM_CBANK
	.align		4
        /*2188*/ 	.byte	0x04, 0x0a
        /*218a*/ 	.short	(.L_25 - .L_24)
	.align		4
.L_24:
        /*218c*/ 	.word	index@(.nv.constant0.gluon_mma)
        /*2190*/ 	.short	0x0210
        /*2192*/ 	.short	0x0028


	//----- nvinfo : EIATTR_SW_WAR
	.align		4
.L_25:
        /*2194*/ 	.byte	0x04, 0x36
        /*2196*/ 	.short	(.L_27 - .L_26)
.L_26:
        /*2198*/ 	.word	0x00000008
.L_27:


//--------------------- .nv.callgraph             --------------------------
	.section	.nv.callgraph,"",@"SHT_CUDA_CALLGRAPH"
	.align	4
	.sectionentsize	8
	.align		4
        /*0000*/ 	.word	0x00000000
	.align		4
        /*0004*/ 	.word	0xffffffff
	.align		4
        /*0008*/ 	.word	0x00000000
	.align		4
        /*000c*/ 	.word	0xfffffffe
	.align		4
        /*0010*/ 	.word	0x00000000
	.align		4
        /*0014*/ 	.word	0xfffffffd
	.align		4
        /*0018*/ 	.word	0x00000000
	.align		4
        /*001c*/ 	.word	0xfffffffc


//--------------------- .text.gluon_mma           --------------------------
	.section	.text.gluon_mma,"ax",@progbits
	.align	128
        .global         gluon_mma
        .type           gluon_mma,@function
        .size           gluon_mma,(.L_x_1 - gluon_mma)
        .other          gluon_mma,@"STO_CUDA_ENTRY STV_DEFAULT"
gluon_mma:
.text.gluon_mma:
[----:B------:R-:W0:Y:S01]  /*0000*/  LDC R1, c[0x0][0x28] ;  /* 0x00000a00ff017b82 */ /* 0x000e220000000800 */
[----:B------:R-:W1:Y:S07]  /*0010*/  S2R R152, SR_TID.X ;  /* 0x0000000000987919 */ /* 0x000e6e0000002100 */
[----:B------:R-:W2:Y:S01]  /*0020*/  LDC.64 R4, c[0x0][0x210] ;  /* 0x00008400ff047b82 */ /* 0x000ea20000000a00 */
[----:B------:R-:W-:Y:S01]  /*0030*/  ULDC.64 UR18, c[0x0][0x208] ;  /* 0x0000820000127ab9 */ /* 0x000fe20000000a00 */
[----:B0-----:R-:W-:Y:S01]  /*0040*/  VIADD R1, R1, 0xfffff6f8 ;  /* 0xfffff6f801017836 */ /* 0x001fe20000000000 */
[----:B-1----:R-:W-:-:S02]  /*0050*/  SHF.R.U32.HI R0, RZ, 0x5, R152 ;  /* 0x00000005ff007819 */ /* 0x002fc40000011698 */
[----:B------:R-:W-:Y:S02]  /*0060*/  LOP3.LUT R218, R152, 0x60, RZ, 0xc0, !PT ;  /* 0x0000006098da7812 */ /* 0x000fe400078ec0ff */
[----:B------:R-:W-:Y:S02]  /*0070*/  SGXT.U32 R0, R0, 0x2 ;  /* 0x000000020000781a */ /* 0x000fe40000000000 */
[-C--:B--2---:R-:W-:Y:S02]  /*0080*/  LEA R2, P0, R218, R4.reuse, 0x1 ;  /* 0x00000004da027211 */ /* 0x084fe400078008ff */
[C---:B------:R-:W-:Y:S02]  /*0090*/  LOP3.LUT R228, R0.reuse, 0x30, RZ, 0xfc, !PT ;  /* 0x0000003000e47812 */ /* 0x040fe400078efcff */
[----:B------:R-:W-:Y:S02]  /*00a0*/  LOP3.LUT R241, R0, 0x60, RZ, 0xfc, !PT ;  /* 0x0000006000f17812 */ /* 0x000fe400078efcff */
[C---:B------:R-:W-:Y:S01]  /*00b0*/  LEA R16, P5, R228.reuse, R4, 0x6 ;  /* 0x00000004e4107211 */ /* 0x040fe200078a30ff */
[----:B------:R-:W-:Y:S01]  /*00c0*/  IMAD.SHL.U32 R28, R228, 0x20, RZ ;  /* 0x00000020e41c7824 */ /* 0x000fe200078e00ff */
[----:B------:R-:W-:-:S02]  /*00d0*/  LOP3.LUT R41, R0, 0x90, RZ, 0xfc, !PT ;  /* 0x0000009000297812 */ /* 0x000fc400078efcff */
[----:B------:R-:W-:Y:S02]  /*00e0*/  SHF.L.U32 R40, R241, 0x5, RZ ;  /* 0x00000005f1287819 */ /* 0x000fe400000006ff */
[-C--:B------:R-:W-:Y:S01]  /*00f0*/  LEA.HI.X R17, R28, R5.reuse, RZ, 0x1, P5 ;  /* 0x000000051c117211 */ /* 0x080fe200028f0cff */
[----:B------:R-:W-:Y:S01]  /*0100*/  IMAD.SHL.U32 R52, R41, 0x20, RZ ;  /* 0x0000002029347824 */ /* 0x000fe200078e00ff */
[-C--:B------:R-:W-:Y:S02]  /*0110*/  LEA R28, P5, R241, R4.reuse, 0x6 ;  /* 0x00000004f11c7211 */ /* 0x080fe400078a30ff */
[----:B------:R-:W-:Y:S02]  /*0120*/  LOP3.LUT R210, R0, 0x8, RZ, 0xfc, !PT ;  /* 0x0000000800d27812 */ /* 0x000fe400078efcff */
[----:B------:R-:W-:Y:S02]  /*0130*/  LEA.HI.X R29, R40, R5, RZ, 0x1, P5 ;  /* 0x00000005281d7211 */ /* 0x000fe400028f0cff */
[----:B------:R-:W-:Y:S01]  /*0140*/  LOP3.LUT R212, R0, 0x10, RZ, 0xfc, !PT ;  /* 0x0000001000d47812 */ /* 0x000fe200078efcff */
[----:B------:R-:W-:Y:S01]  /*0150*/  IMAD.SHL.U32 R18, R210, 0x20, RZ ;  /* 0x00000020d2127824 */ /* 0x000fe200078e00ff */
[----:B------:R-:W-:-:S02]  /*0160*/  LEA R40, P5, R41, R4, 0x6 ;  /* 0x0000000429287211 */ /* 0x000fc400078a30ff */
[----:B------:R-:W-:Y:S01]  /*0170*/  LOP3.LUT R223, R0, 0xc0, RZ, 0xfc, !PT ;  /* 0x000000c000df7812 */ /* 0x000fe200078efcff */
[----:B------:R-:W-:Y:S01]  /*0180*/  IMAD.SHL.U32 R20, R212, 0x20, RZ ;  /* 0x00000020d4147824 */ /* 0x000fe200078e00ff */
[----:B------:R-:W-:Y:S02]  /*0190*/  LOP3.LUT R65, R0, 0xf0, RZ, 0xfc, !PT ;  /* 0x000000f000417812 */ /* 0x000fe400078efcff */
[-C--:B------:R-:W-:Y:S02]  /*01a0*/  LEA.HI.X R41, R52, R5.reuse, RZ, 0x1, P5 ;  /* 0x0000000534297211 */ /* 0x080fe400028f0cff */
[----:B------:R-:W-:Y:S01]  /*01b0*/  LEA.HI.X R3, R218, R5, RZ, 0x1, P0 ;  /* 0x00000005da037211 */ /* 0x000fe200000f0cff */
[----:B------:R-:W-:Y:S01]  /*01c0*/  IMAD.SHL.U32 R76, R65, 0x20, RZ ;  /* 0x00000020414c7824 */ /* 0x000fe200078e00ff */
[C---:B------:R-:W-:Y:S02]  /*01d0*/  SHF.L.U32 R64, R223.reuse, 0x5, RZ ;  /* 0x00000005df407819 */ /* 0x040fe400000006ff */
[----:B------:R-:W-:-:S02]  /*01e0*/  LEA R52, P5, R223, R4, 0x6 ;  /* 0x00000004df347211 */ /* 0x000fc400078a30ff */
[-C--:B------:R-:W-:Y:S02]  /*01f0*/  LEA R6, P0, R210, R4.reuse, 0x6 ;  /* 0x00000004d2067211 */ /* 0x080fe400078030ff */
[----:B------:R-:W-:Y:S02]  /*0200*/  LEA R8, P6, R212, R4, 0x6 ;  /* 0x00000004d4087211 */ /* 0x000fe400078c30ff */
[C---:B------:R-:W-:Y:S02]  /*0210*/  LOP3.LUT R233, R0.reuse, 0x40, RZ, 0xfc, !PT ;  /* 0x0000004000e97812 */ /* 0x040fe400078efcff */
[----:B------:R-:W-:Y:S02]  /*0220*/  LOP3.LUT R214, R0, 0x18, RZ, 0xfc, !PT ;  /* 0x0000001800d67812 */ /* 0x000fe400078efcff */
[----:B------:R-:W-:Y:S02]  /*0230*/  LEA.HI.X R53, R64, R5, RZ, 0x1, P5 ;  /* 0x0000000540357211 */ /* 0x000fe400028f0cff */
[----:B------:R-:W-:Y:S01]  /*0240*/  LOP3.LUT R226, R0, 0x28, RZ, 0xfc, !PT ;  /* 0x0000002800e27812 */ /* 0x000fe200078efcff */
[----:B------:R-:W-:Y:S01]  /*0250*/  IMAD.SHL.U32 R22, R214, 0x20, RZ ;  /* 0x00000020d6167824 */ /* 0x000fe200078e00ff */
[----:B------:R-:W-:-:S02]  /*0260*/  LOP3.LUT R245, R0, 0x70, RZ, 0xfc, !PT ;  /* 0x0000007000f57812 */ /* 0x000fc400078efcff */
[-C--:B------:R-:W-:Y:S01]  /*0270*/  LEA.HI.X R7, R18, R5.reuse, RZ, 0x1, P0 ;  /* 0x0000000512077211 */ /* 0x080fe200000f0cff */
[----:B------:R-:W-:Y:S01]  /*0280*/  IMAD.SHL.U32 R26, R226, 0x20, RZ ;  /* 0x00000020e21a7824 */ /* 0x000fe200078e00ff */
[----:B------:R-:W-:Y:S01]  /*0290*/  LEA.HI.X R9, R20, R5, RZ, 0x1, P6 ;  /* 0x0000000514097211 */ /* 0x000fe200030f0cff */
[----:B------:R-:W-:Y:S01]  /*02a0*/  IMAD.SHL.U32 R44, R245, 0x20, RZ ;  /* 0x00000020f52c7824 */ /* 0x000fe200078e00ff */
[-C--:B------:R-:W-:Y:S02]  /*02b0*/  LEA R64, P5, R65, R4.reuse, 0x6 ;  /* 0x0000000441407211 */ /* 0x080fe400078a30ff */
[C---:B------:R-:W-:Y:S02]  /*02c0*/  LOP3.LUT R224, R0.reuse, 0x20, RZ, 0xfc, !PT ;  /* 0x0000002000e07812 */ /* 0x040fe400078efcff */
[----:B------:R-:W-:Y:S02]  /*02d0*/  LOP3.LUT R225, R0, 0x24, RZ, 0xfc, !PT ;  /* 0x0000002400e17812 */ /* 0x000fe400078efcff */
[C---:B------:R-:W-:Y:S01]  /*02e0*/  SHF.L.U32 R32, R233.reuse, 0x5, RZ ;  /* 0x00000005e9207819 */ /* 0x040fe200000006ff */
[----:B------:R-:W-:Y:S01]  /*02f0*/  STL [R1+0x780], R224 ;  /* 0x000780e001007387 */ /* 0x000fe20000100800 */
[----:B------:R-:W-:-:S02]  /*0300*/  LEA R20, P0, R233, R4, 0x6 ;  /* 0x00000004e9147211 */ /* 0x000fc400078030ff */
[C---:B------:R-:W-:Y:S01]  /*0310*/  LOP3.LUT R231, R0.reuse, 0x38, RZ, 0xfc, !PT ;  /* 0x0000003800e77812 */ /* 0x040fe200078efcff */
[----:B------:R-:W-:Y:S01]  /*0320*/  STL [R1+0x784], R226 ;  /* 0x000784e201007387 */ /* 0x000fe20000100800 */
[C---:B------:R-:W-:Y:S02]  /*0330*/  LOP3.LUT R235, R0.reuse, 0x48, RZ, 0xfc, !PT ;  /* 0x0000004800eb7812 */ /* 0x040fe400078efcff */
[C---:B------:R-:W-:Y:S01]  /*0340*/  LOP3.LUT R237, R0.reuse, 0x50, RZ, 0xfc, !PT ;  /* 0x0000005000ed7812 */ /* 0x040fe200078efcff */
[----:B------:R-:W-:Y:S01]  /*0350*/  IMAD.SHL.U32 R30, R231, 0x20, RZ ;  /* 0x00000020e71e7824 */ /* 0x000fe200078e00ff */
[----:B------:R-:W-:Y:S01]  /*0360*/  LOP3.LUT R240, R0, 0x5c, RZ, 0xfc, !PT ;  /* 0x0000005c00f07812 */ /* 0x000fe200078efcff */
[----:B------:R-:W-:Y:S01]  /*0370*/  IMAD.SHL.U32 R34, R235, 0x20, RZ ;  /* 0x00000020eb227824 */ /* 0x000fe200078e00ff */
[----:B------:R-:W-:Y:S01]  /*0380*/  LEA.HI.X R65, R76, R5, RZ, 0x1, P5 ;  /* 0x000000054c417211 */ /* 0x000fe200028f0cff */
[----:B------:R-:W-:Y:S01]  /*0390*/  IMAD.SHL.U32 R36, R237, 0x20, RZ ;  /* 0x00000020ed247824 */ /* 0x000fe200078e00ff */
[----:B------:R-:W-:Y:S01]  /*03a0*/  LOP3.LUT R239, R0, 0x58, RZ, 0xfc, !PT ;  /* 0x0000005800ef7812 */ /* 0x000fe200078efcff */
[----:B------:R-:W-:Y:S01]  /*03b0*/  IMAD.SHL.U32 R104, R240, 0x20, RZ ;  /* 0x00000020f0687824 */ /* 0x000fe200078e00ff */
[----:B------:R-:W-:Y:S01]  /*03c0*/  SHF.L.U32 R24, R224, 0x5, RZ ;  /* 0x00000005e0187819 */ /* 0x000fe200000006ff */
[----:B------:R-:W-:Y:S01]  /*03d0*/  STL [R1+0x788], R228 ;  /* 0x000788e401007387 */ /* 0x000fe20000100800 */
[----:B------:R-:W-:Y:S01]  /*03e0*/  SHF.L.U32 R90, R225, 0x5, RZ ;  /* 0x00000005e15a7819 */ /* 0x000fe200000006ff */
[----:B------:R-:W-:Y:S01]  /*03f0*/  IMAD.SHL.U32 R38, R239, 0x20, RZ ;  /* 0x00000020ef267824 */ /* 0x000fe200078e00ff */
[-C--:B------:R-:W-:Y:S01]  /*0400*/  LEA R10, P4, R214, R4.reuse, 0x6 ;  /* 0x00000004d60a7211 */ /* 0x080fe200078830ff */
[----:B------:R-:W-:Y:S01]  /*0410*/  STL [R1+0x78c], R231 ;  /* 0x00078ce701007387 */ /* 0x000fe20000100800 */
[----:B------:R-:W-:-:S02]  /*0420*/  LEA R12, P3, R224, R4, 0x6 ;  /* 0x00000004e00c7211 */ /* 0x000fc400078630ff */
[----:B------:R-:W-:Y:S01]  /*0430*/  LEA.HI.X R21, R32, R5, RZ, 0x1, P0 ;  /* 0x0000000520157211 */ /* 0x000fe200000f0cff */
[----:B------:R-:W-:Y:S01]  /*0440*/  STL [R1+0x790], R233 ;  /* 0x000790e901007387 */ /* 0x000fe20000100800 */
[-C--:B------:R-:W-:Y:S02]  /*0450*/  LEA R76, P6, R225, R4.reuse, 0x6 ;  /* 0x00000004e14c7211 */ /* 0x080fe400078c30ff */
[-C--:B------:R-:W-:Y:S01]  /*0460*/  LEA R14, P2, R226, R4.reuse, 0x6 ;  /* 0x00000004e20e7211 */ /* 0x080fe200078430ff */
[----:B------:R-:W-:Y:S01]  /*0470*/  STL [R1+0x794], R235 ;  /* 0x000794eb01007387 */ /* 0x000fe20000100800 */
[----:B------:R-:W-:Y:S02]  /*0480*/  LEA R32, P0, R245, R4, 0x6 ;  /* 0x00000004f5207211 */ /* 0x000fe400078030ff */
[C---:B------:R-:W-:Y:S01]  /*0490*/  LOP3.LUT R45, R0.reuse, 0xa0, RZ, 0xfc, !PT ;  /* 0x000000a0002d7812 */ /* 0x040fe200078efcff */
[----:B------:R-:W-:Y:S01]  /*04a0*/  STL [R1+0x798], R237 ;  /* 0x000798ed01007387 */ /* 0x000fe20000100800 */
[----:B------:R-:W-:-:S02]  /*04b0*/  LOP3.LUT R243, R0, 0x68, RZ, 0xfc, !PT ;  /* 0x0000006800f37812 */ /* 0x000fc400078efcff */
[C---:B------:R-:W-:Y:S01]  /*04c0*/  LOP3.LUT R35, R0.reuse, 0x78, RZ, 0xfc, !PT ;  /* 0x0000007800237812 */ /* 0x040fe200078efcff */
[----:B------:R-:W-:Y:S01]  /*04d0*/  STL [R1+0x79c], R239 ;  /* 0x00079cef01007387 */ /* 0x000fe20000100800 */
[----:B------:R-:W-:Y:S01]  /*04e0*/  LOP3.LUT R105, R0, 0x94, RZ, 0xfc, !PT ;  /* 0x0000009400697812 */ /* 0x000fe200078efcff */
[----:B------:R-:W-:Y:S01]  /*04f0*/  IMAD.SHL.U32 R42, R243, 0x20, RZ ;  /* 0x00000020f32a7824 */ /* 0x000fe200078e00ff */
[-C--:B------:R-:W-:Y:S01]  /*0500*/  LEA.HI.X R11, R22, R5.reuse, RZ, 0x1, P4 ;  /* 0x00000005160b7211 */ /* 0x080fe200020f0cff */
[----:B------:R-:W-:Y:S01]  /*0510*/  IMAD.SHL.U32 R46, R35, 0x20, RZ ;  /* 0x00000020232e7824 */ /* 0x000fe200078e00ff */
[-C--:B------:R-:W-:Y:S01]  /*0520*/  LEA.HI.X R13, R24, R5.reuse, RZ, 0x1, P3 ;  /* 0x00000005180d7211 */ /* 0x080fe200018f0cff */
[----:B------:R-:W-:Y:S01]  /*0530*/  IMAD.SHL.U32 R118, R105, 0x20, RZ ;  /* 0x0000002069767824 */ /* 0x000fe200078e00ff */
[----:B------:R-:W-:Y:S01]  /*0540*/  LEA.HI.X R77, R90, R5, RZ, 0x1, P6 ;  /* 0x000000055a4d7211 */ /* 0x000fe200030f0cff */
[----:B------:R-:W-:Y:S01]  /*0550*/  STL [R1+0x7a0], R241 ;  /* 0x0007a0f101007387 */ /* 0x000fe20000100800 */
[----:B------:R-:W-:-:S02]  /*0560*/  LOP3.LUT R39, R0, 0x88, RZ, 0xfc, !PT ;  /* 0x0000008800277812 */ /* 0x000fc400078efcff */
[-C--:B------:R-:W-:Y:S01]  /*0570*/  LEA R18, P1, R231, R4.reuse, 0x6 ;  /* 0x00000004e7127211 */ /* 0x080fe200078230ff */
[----:B------:R-:W-:Y:S01]  /*0580*/  STL [R1+0x7a4], R243 ;  /* 0x0007a4f301007387 */ /* 0x000fe20000100800 */
[-C--:B------:R-:W-:Y:S01]  /*0590*/  LEA R22, P4, R235, R4.reuse, 0x6 ;  /* 0x00000004eb167211 */ /* 0x080fe200078830ff */
[----:B------:R-:W-:Y:S01]  /*05a0*/  IMAD.SHL.U32 R50, R39, 0x20, RZ ;  /* 0x0000002027327824 */ /* 0x000fe200078e00ff */
[-C--:B------:R-:W-:Y:S01]  /*05b0*/  LEA R24, P3, R237, R4.reuse, 0x6 ;  /* 0x00000004ed187211 */ /* 0x080fe200078630ff */
[----:B------:R-:W-:Y:S01]  /*05c0*/  STL [R1+0x7a8], R245 ;  /* 0x0007a8f501007387 */ /* 0x000fe20000100800 */
[-C--:B------:R-:W-:Y:S02]  /*05d0*/  LEA.HI.X R15, R26, R5.reuse, RZ, 0x1, P2 ;  /* 0x000000051a0f7211 */ /* 0x080fe400010f0cff */
[----:B------:R-:W-:Y:S02]  /*05e0*/  LEA.HI.X R33, R44, R5, RZ, 0x1, P0 ;  /* 0x000000052c217211 */ /* 0x000fe400000f0cff */
[----:B------:R-:W-:-:S02]  /*05f0*/  LEA R90, P6, R240, R4, 0x6 ;  /* 0x00000004f05a7211 */ /* 0x000fc400078c30ff */
[C---:B------:R-:W-:Y:S02]  /*0600*/  LOP3.LUT R37, R0.reuse, 0x80, RZ, 0xfc, !PT ;  /* 0x0000008000257812 */ /* 0x040fe400078efcff */
[----:B------:R-:W-:Y:S02]  /*0610*/  SHF.L.U32 R56, R45, 0x5, RZ ;  /* 0x000000052d387819 */ /* 0x000fe400000006ff */
[-C--:B------:R-:W-:Y:S02]  /*0620*/  LEA R26, P2, R239, R4.reuse, 0x6 ;  /* 0x00000004ef1a7211 */ /* 0x080fe400078430ff */
[----:B------:R-:W-:Y:S02]  /*0630*/  LEA R44, P0, R45, R4, 0x6 ;  /* 0x000000042d2c7211 */ /* 0x000fe400078030ff */
[C---:B------:R-:W-:Y:S02]  /*0640*/  LOP3.LUT R43, R0.reuse, 0x98, RZ, 0xfc, !PT ;  /* 0x00000098002b7812 */ /* 0x040fe400078efcff */
[----:B------:R-:W-:-:S02]  /*0650*/  LOP3.LUT R47, R0, 0xa8, RZ, 0xfc, !PT ;  /* 0x000000a8002f7812 */ /* 0x000fc400078efcff */
[C---:B------:R-:W-:Y:S01]  /*0660*/  LOP3.LUT R49, R0.reuse, 0xb0, RZ, 0xfc, !PT ;  /* 0x000000b000317812 */ /* 0x040fe200078efcff */
[----:B------:R-:W-:Y:S01]  /*0670*/  IMAD.SHL.U32 R54, R43, 0x20, RZ ;  /* 0x000000202b367824 */ /* 0x000fe200078e00ff */
[C---:B------:R-:W-:Y:S01]  /*0680*/  LOP3.LUT R57, R0.reuse, 0xd0, RZ, 0xfc, !PT ;  /* 0x000000d000397812 */ /* 0x040fe200078efcff */
[----:B------:R-:W-:Y:S01]  /*0690*/  IMAD.SHL.U32 R58, R47, 0x20, RZ ;  /* 0x000000202f3a7824 */ /* 0x000fe200078e00ff */
[----:B------:R-:W-:Y:S01]  /*06a0*/  LOP3.LUT R119, R0, 0xcc, RZ, 0xfc, !PT ;  /* 0x000000cc00777812 */ /* 0x000fe200078efcff */
[----:B------:R-:W-:Y:S01]  /*06b0*/  IMAD.SHL.U32 R60, R49, 0x20, RZ ;  /* 0x00000020313c7824 */ /* 0x000fe200078e00ff */
[-C--:B------:R-:W-:Y:S01]  /*06c0*/  LEA.HI.X R19, R30, R5.reuse, RZ, 0x1, P1 ;  /* 0x000000051e137211 */ /* 0x080fe200008f0cff */
[----:B------:R-:W-:Y:S01]  /*06d0*/  IMAD.SHL.U32 R68, R57, 0x20, RZ ;  /* 0x0000002039447824 */ /* 0x000fe200078e00ff */
[-C--:B------:R-:W-:Y:S02]  /*06e0*/  LEA.HI.X R23, R34, R5.reuse, RZ, 0x1, P4 ;  /* 0x0000000522177211 */ /* 0x080fe400020f0cff */
[----:B------:R-:W-:-:S02]  /*06f0*/  LEA.HI.X R25, R36, R5, RZ, 0x1, P3 ;  /* 0x0000000524197211 */ /* 0x000fc400018f0cff */
[-C--:B------:R-:W-:Y:S02]  /*0700*/  LEA.HI.X R91, R104, R5.reuse, RZ, 0x1, P6 ;  /* 0x00000005685b7211 */ /* 0x080fe400030f0cff */
[----:B------:R-:W-:Y:S02]  /*0710*/  LOP3.LUT R252, R152, 0x1f, RZ, 0xc0, !PT ;  /* 0x0000001f98fc7812 */ /* 0x000fe400078ec0ff */
[----:B------:R-:W-:Y:S02]  /*0720*/  LOP3.LUT R221, R0, 0xb8, RZ, 0xfc, !PT ;  /* 0x000000b800dd7812 */ /* 0x000fe400078efcff */
[----:B------:R-:W-:Y:S01]  /*0730*/  SHF.L.U32 R48, R37, 0x5, RZ ;  /* 0x0000000525307819 */ /* 0x000fe200000006ff */
[C---:B------:R-:W-:Y:S01]  /*0740*/  IMAD.WIDE.U32 R2, R252.reuse, 0x2, R2 ;  /* 0x00000002fc027825 */ /* 0x040fe200078e0002 */
[-C--:B------:R-:W-:Y:S01]  /*0750*/  LEA R30, P1, R243, R4.reuse, 0x6 ;  /* 0x00000004f31e7211 */ /* 0x080fe200078230ff */
[----:B------:R-:W-:Y:S01]  /*0760*/  STL [R1+0x7ac], R221 ;  /* 0x0007acdd01007387 */ /* 0x000fe20000100800 */
[-C--:B------:R-:W-:Y:S01]  /*0770*/  LEA R34, P4, R35, R4.reuse, 0x6 ;  /* 0x0000000423227211 */ /* 0x080fe200078830ff */
[----:B------:R-:W-:Y:S01]  /*0780*/  IMAD.SHL.U32 R62, R221, 0x20, RZ ;  /* 0x00000020dd3e7824 */ /* 0x000fe200078e00ff */
[-C--:B------:R-:W-:Y:S01]  /*0790*/  LEA R36, P3, R37, R4.reuse, 0x6 ;  /* 0x0000000425247211 */ /* 0x080fe200078630ff */
[----:B------:R-:W-:Y:S01]  /*07a0*/  IMAD.WIDE.U32 R6, R252, 0x2, R6 ;  /* 0x00000002fc067825 */ /* 0x000fe200078e0006 */
[-C--:B------:R-:W-:Y:S01]  /*07b0*/  LEA.HI.X R27, R38, R5.reuse, RZ, 0x1, P2 ;  /* 0x00000005261b7211 */ /* 0x080fe200010f0cff */
[----:B------:R-:W2:Y:S01]  /*07c0*/  LDG.E.U16 R2, desc[UR18][R2.64] ;  /* 0x0000001202027981 */ /* 0x000ea2000c1e1500 */
[----:B------:R-:W-:Y:S01]  /*07d0*/  LEA.HI.X R45, R56, R5, RZ, 0x1, P0 ;  /* 0x00000005382d7211 */ /* 0x000fe200000f0cff */
[----:B------:R-:W-:Y:S01]  /*07e0*/  IMAD.WIDE.U32 R10, R252, 0x2, R10 ;  /* 0x00000002fc0a7825 */ /* 0x000fe200078e000a */
[-C--:B------:R-:W-:Y:S01]  /*07f0*/  LEA R104, P6, R105, R4.reuse, 0x6 ;  /* 0x0000000469687211 */ /* 0x080fe200078c30ff */
[----:B------:R-:W-:Y:S01]  /*0800*/  STL [R1+0x7b0], R223 ;  /* 0x0007b0df01007387 */ /* 0x000fe20000100800 */
[----:B------:R-:W-:-:S02]  /*0810*/  LEA R38, P2, R39, R4, 0x6 ;  /* 0x0000000427267211 */ /* 0x000fc400078430ff */
[C---:B------:R-:W-:Y:S02]  /*0820*/  LOP3.LUT R247, R0.reuse, 0xc8, RZ, 0xfc, !PT ;  /* 0x000000c800f77812 */ /* 0x040fe400078efcff */
[C---:B------:R-:W-:Y:S02]  /*0830*/  LOP3.LUT R59, R0.reuse, 0xd8, RZ, 0xfc, !PT ;  /* 0x000000d8003b7812 */ /* 0x040fe400078efcff */
[C---:B------:R-:W-:Y:S02]  /*0840*/  LOP3.LUT R61, R0.reuse, 0xe0, RZ, 0xfc, !PT ;  /* 0x000000e0003d7812 */ /* 0x040fe400078efcff */
[C---:B------:R-:W-:Y:S02]  /*0850*/  LOP3.LUT R63, R0.reuse, 0xe8, RZ, 0xfc, !PT ;  /* 0x000000e8003f7812 */ /* 0x040fe400078efcff */
[C---:B------:R-:W-:Y:S02]  /*0860*/  LOP3.LUT R67, R0.reuse, 0xf8, RZ, 0xfc, !PT ;  /* 0x000000f800437812 */ /* 0x040fe400078efcff */
[----:B------:R-:W-:-:S02]  /*0870*/  LOP3.LUT R209, R0, 0x4, RZ, 0xfc, !PT ;  /* 0x0000000400d17812 */ /* 0x000fc400078efcff */
        /* <DEDUP_REMOVED lines=26> */
[----:B------:R-:W-:Y:S01]  /*0a20*/  LOP3.LUT R131, R0, 0xfc, RZ, 0xfc, !PT ;  /* 0x000000fc00837812 */ /* 0x000fe200078efcff */
[----:B------:R-:W-:Y:S01]  /*0a30*/  IMAD.SHL.U32 R0, R119, 0x20, RZ ;  /* 0x0000002077007824 */ /* 0x000fe200078e00ff */
[-C--:B------:R-:W-:Y:S01]  /*0a40*/  LEA.HI.X R31, R42, R5.reuse, RZ, 0x1, P1 ;  /* 0x000000052a1f7211 */ /* 0x080fe200008f0cff */
[----:B------:R-:W-:Y:S01]  /*0a50*/  IMAD.WIDE.U32 R44, R252, 0x2, R44 ;  /* 0x00000002fc2c7825 */ /* 0x000fe200078e002c */
[-C--:B------:R-:W-:Y:S01]  /*0a60*/  LEA.HI.X R35, R46, R5.reuse, RZ, 0x1, P4 ;  /* 0x000000052e237211 */ /* 0x080fe200020f0cff */
[----:B------:R-:W-:Y:S01]  /*0a70*/  STL [R1+0x7b4], R247 ;  /* 0x0007b4f701007387 */ /* 0x000fe20000100800 */
[-C--:B------:R-:W-:Y:S01]  /*0a80*/  LEA.HI.X R37, R48, R5.reuse, RZ, 0x1, P3 ;  /* 0x0000000530257211 */ /* 0x080fe200018f0cff */
[----:B------:R-:W-:Y:S01]  /*0a90*/  IMAD.SHL.U32 R66, R247, 0x20, RZ ;  /* 0x00000020f7427824 */ /* 0x000fe200078e00ff */
[-C--:B------:R-:W-:Y:S01]  /*0aa0*/  LEA.HI.X R105, R118, R5.reuse, RZ, 0x1, P6 ;  /* 0x0000000576697211 */ /* 0x080fe200030f0cff */
[----:B------:R-:W-:Y:S01]  /*0ab0*/  IMAD.SHL.U32 R70, R59, 0x20, RZ ;  /* 0x000000203b467824 */ /* 0x000fe200078e00ff */
[-C--:B------:R-:W-:Y:S01]  /*0ac0*/  LEA R42, P1, R43, R4.reuse, 0x6 ;  /* 0x000000042b2a7211 */ /* 0x080fe200078230ff */
[----:B------:R-:W-:Y:S01]  /*0ad0*/  IMAD.SHL.U32 R74, R63, 0x20, RZ ;  /* 0x000000203f4a7824 */ /* 0x000fe200078e00ff */
[-C--:B------:R-:W-:Y:S01]  /*0ae0*/  LEA R46, P4, R47, R4.reuse, 0x6 ;  /* 0x000000042f2e7211 */ /* 0x080fe200078830ff */
[----:B------:R-:W-:Y:S01]  /*0af0*/  IMAD.SHL.U32 R78, R67, 0x20, RZ ;  /* 0x00000020434e7824 */ /* 0x000fe200078e00ff */
[-C--:B------:R-:W-:Y:S01]  /*0b00*/  LEA R48, P3, R49, R4.reuse, 0x6 ;  /* 0x0000000431307211 */ /* 0x080fe200078630ff */
        /* <DEDUP_REMOVED lines=19> */
[----:B------:R-:W-:Y:S01]  /*0c40*/  SHF.L.U32 R72, R61, 0x5, RZ ;  /* 0x000000053d487819 */ /* 0x000fe200000006ff */
[----:B------:R0:W3:Y:S01]  /*0c50*/  LDG.E.U16 R0, desc[UR18][R44.64] ;  /* 0x000000122c007981 */ /* 0x0000e2000c1e1500 */
[----:B------:R-:W-:Y:S01]  /*0c60*/  SHF.L.U32 R82, R209, 0x5, RZ ;  /* 0x00000005d1527819 */ /* 0x000fe200000006ff */
        /* <DEDUP_REMOVED lines=8> */
[----:B0-----:R-:W0:Y:S01]  /*0cf0*/  LDC.64 R44, c[0x0][0x218] ;  /* 0x00008600ff2c7b82 */ /* 0x001e220000000a00 */
        /* <DEDUP_REMOVED lines=12> */
[-C--:B------:R-:W-:Y:S01]  /*0dc0*/  LEA R66, P1, R67, R4.reuse, 0x6 ;  /* 0x0000000443427211 */ /* 0x080fe200078230ff */
[----:B------:R-:W-:Y:S01]  /*0dd0*/  IMAD.SHL.U32 R140, R131, 0x20, RZ ;  /* 0x00000020838c7824 */ /* 0x000fe200078e00ff */
[-C--:B------:R-:W-:Y:S01]  /*0de0*/  LEA R70, P4, R211, R4.reuse, 0x6 ;  /* 0x00000004d3467211 */ /* 0x080fe200078830ff */
[----:B------:R-:W-:Y:S01]  /*0df0*/  STL [R1+0x7b8], R225 ;  /* 0x0007b8e101007387 */ /* 0x000fe20000100800 */
[-C--:B------:R-:W-:Y:S01]  /*0e00*/  LEA R72, P3, R213, R4.reuse, 0x6 ;  /* 0x00000004d5487211 */ /* 0x080fe200078630ff */
[----:B------:R-:W-:Y:S01]  /*0e10*/  IMAD.WIDE.U32 R8, R252, 0x2, R8 ;  /* 0x00000002fc087825 */ /* 0x000fe200078e0008 */
[----:B------:R-:W-:Y:S01]  /*0e20*/  LEA.HI.X R63, R74, R5, RZ, 0x1, P2 ;  /* 0x000000054a3f7211 */ /* 0x000fe200010f0cff */
[----:B------:R-:W4:Y:S01]  /*0e30*/  LDG.E.U16 R6, desc[UR18][R6.64] ;  /* 0x0000001206067981 */ /* 0x000f22000c1e1500 */
[----:B------:R-:W-:-:S02]  /*0e40*/  LEA R82, P0, R232, R4, 0x6 ;  /* 0x00000004e8527211 */ /* 0x000fc400078030ff */
[----:B------:R-:W-:Y:S01]  /*0e50*/  SHF.L.U32 R219, R218, 0x3, RZ ;  /* 0x00000003dadb7819 */ /* 0x000fe200000006ff */
[----:B------:R-:W-:Y:S01]  /*0e60*/  STL [R1+0x7bc], R227 ;  /* 0x0007bce301007387 */ /* 0x000fe20000100800 */
[-C--:B------:R-:W-:Y:S01]  /*0e70*/  LEA R74, P2, R215, R4.reuse, 0x6 ;  /* 0x00000004d74a7211 */ /* 0x080fe200078430ff */
[----:B------:R-:W-:Y:S01]  /*0e80*/  IMAD.SHL.U32 R217, R210, 0x100, RZ ;  /* 0x00000100d2d97824 */ /* 0x000fe200078e00ff */
[-C--:B------:R-:W-:Y:S01]  /*0e90*/  LEA.HI.X R67, R78, R5.reuse, RZ, 0x1, P1 ;  /* 0x000000054e437211 */ /* 0x080fe200008f0cff */
[----:B------:R-:W-:Y:S01]  /*0ea0*/  IMAD.SHL.U32 R216, R209, 0x100, RZ ;  /* 0x00000100d1d87824 */ /* 0x000fe200078e00ff */
[-C--:B------:R-:W-:Y:S01]  /*0eb0*/  LEA.HI.X R71, R84, R5.reuse, RZ, 0x1, P4 ;  /* 0x0000000554477211 */ /* 0x080fe200020f0cff */
[----:B------:R-:W-:Y:S01]  /*0ec0*/  STL [R1+0x7c0], R230 ;  /* 0x0007c0e601007387 */ /* 0x000fe20000100800 */
[-C--:B------:R-:W-:Y:S01]  /*0ed0*/  LEA.HI.X R73, R86, R5.reuse, RZ, 0x1, P3 ;  /* 0x0000000556497211 */ /* 0x080fe200018f0cff */
[----:B------:R-:W-:Y:S01]  /*0ee0*/  IMAD.WIDE.U32 R28, R252, 0x2, R28 ;  /* 0x00000002fc1c7825 */ /* 0x000fe200078e001c */
[-C--:B------:R-:W-:Y:S01]  /*0ef0*/  LEA.HI.X R83, R96, R5.reuse, RZ, 0x1, P0 ;  /* 0x0000000560537211 */ /* 0x080fe200000f0cff */
[----:B------:R-:W-:Y:S01]  /*0f00*/  STL [R1+0x7c4], R232 ;  /* 0x0007c4e801007387 */ /* 0x000fe20000100800 */
[----:B------:R-:W-:Y:S01]  /*0f10*/  SHF.L.U32 R98, R234, 0x5, RZ ;  /* 0x00000005ea627819 */ /* 0x000fe200000006ff */
[----:B------:R-:W-:Y:S01]  /*0f20*/  IMAD.WIDE.U32 R32, R252, 0x2, R32 ;  /* 0x00000002fc207825 */ /* 0x000fe200078e0020 */
[-C--:B------:R-:W-:Y:S01]  /*0f30*/  LEA R78, P5, R227, R4.reuse, 0x6 ;  /* 0x00000004e34e7211 */ /* 0x080fe200078a30ff */
[----:B------:R-:W-:Y:S01]  /*0f40*/  STL [R1+0x7c8], R234 ;  /* 0x0007c8ea01007387 */ /* 0x000fe20000100800 */
[-C--:B------:R-:W-:Y:S01]  /*0f50*/  LEA R80, P1, R230, R4.reuse, 0x6 ;  /* 0x00000004e6507211 */ /* 0x080fe200078230ff */
[----:B------:R-:W-:Y:S01]  /*0f60*/  IMAD.WIDE.U32 R40, R252, 0x2, R40 ;  /* 0x00000002fc287825 */ /* 0x000fe200078e0028 */
[-C--:B------:R-:W-:Y:S01]  /*0f70*/  LEA R84, P4, R234, R4.reuse, 0x6 ;  /* 0x00000004ea547211 */ /* 0x080fe200078830ff */
[----:B------:R-:W-:Y:S01]  /*0f80*/  STL [R1+0x7cc], R236 ;  /* 0x0007ccec01007387 */ /* 0x000fe20000100800 */
[-C--:B------:R-:W-:Y:S01]  /*0f90*/  LEA R86, P3, R236, R4.reuse, 0x6 ;  /* 0x00000004ec567211 */ /* 0x080fe200078630ff */
[----:B------:R-:W-:Y:S01]  /*0fa0*/  IMAD.WIDE.U32 R12, R252, 0x2, R12 ;  /* 0x00000002fc0c7825 */ /* 0x000fe200078e000c */
[----:B------:R-:W-:Y:S01]  /*0fb0*/  LEA.HI.X R75, R88, R5, RZ, 0x1, P2 ;  /* 0x00000005584b7211 */ /* 0x000fe200010f0cff */
[----:B------:R-:W5:Y:S01]  /*0fc0*/  LDG.E.U16 R10, desc[UR18][R10.64] ;  /* 0x000000120a0a7981 */ /* 0x000f62000c1e1500 */
[----:B------:R-:W-:-:S02]  /*0fd0*/  LEA R96, P0, R246, R4, 0x6 ;  /* 0x00000004f6607211 */ /* 0x000fc400078030ff */
[----:B------:R-:W-:Y:S02]  /*0fe0*/  LEA R88, P2, R238, R4, 0x6 ;  /* 0x00000004ee587211 */ /* 0x000fe400078430ff */
[----:B------:R-:W-:Y:S02]  /*0ff0*/  SHF.L.U32 R106, R242, 0x5, RZ ;  /* 0x00000005f26a7819 */ /* 0x000fe400000006ff */
[----:B------:R-:W-:Y:S02]  /*1000*/  SHF.L.U32 R114, R101, 0x5, RZ ;  /* 0x0000000565727819 */ /* 0x000fe400000006ff */
[----:B------:R-:W-:Y:S02]  /*1010*/  SHF.L.U32 R122, R109, 0x5, RZ ;  /* 0x000000056d7a7819 */ /* 0x000fe400000006ff */
[----:B------:R-:W-:Y:S02]  /*1020*/  SHF.L.U32 R134, R125, 0x5, RZ ;  /* 0x000000057d867819 */ /* 0x000fe400000006ff */
[----:B------:R-:W-:Y:S01]  /*1030*/  SHF.L.U32 R142, R229, 0x5, RZ ;  /* 0x00000005e58e7819 */ /* 0x000fe200000006ff */
[----:B------:R-:W-:Y:S01]  /*1040*/  IMAD.WIDE.U32 R82, R252, 0x2, R82 ;  /* 0x00000002fc527825 */ /* 0x000fe200078e0052 */
[-C--:B------:R-:W-:Y:S01]  /*1050*/  LEA.HI.X R79, R92, R5.reuse, RZ, 0x1, P5 ;  /* 0x000000055c4f7211 */ /* 0x080fe200028f0cff */
[----:B------:R-:W-:Y:S01]  /*1060*/  STL [R1+0x7d0], R238 ;  /* 0x0007d0ee01007387 */ /* 0x000fe20000100800 */
[----:B------:R-:W-:-:S02]  /*1070*/  LEA.HI.X R81, R94, R5, RZ, 0x1, P1 ;  /* 0x000000055e517211 */ /* 0x000fc400008f0cff */
[-C--:B------:R-:W-:Y:S01]  /*1080*/  LEA.HI.X R85, R98, R5.reuse, RZ, 0x1, P4 ;  /* 0x0000000562557211 */ /* 0x080fe200020f0cff */
[----:B------:R-:W2:Y:S01]  /*1090*/  LDG.E.U16 R7, desc[UR18][R82.64] ;  /* 0x0000001252077981 */ /* 0x000ea2000c1e1500 */
[-C--:B------:R-:W-:Y:S02]  /*10a0*/  LEA.HI.X R87, R100, R5.reuse, RZ, 0x1, P3 ;  /* 0x0000000564577211 */ /* 0x080fe400018f0cff */
[----:B------:R-:W-:Y:S01]  /*10b0*/  LEA.HI.X R97, R110, R5, RZ, 0x1, P0 ;  /* 0x000000056e617211 */ /* 0x000fe200000f0cff */
[----:B------:R-:W3:Y:S01]  /*10c0*/  LDG.E.U16 R8, desc[UR18][R8.64] ;  /* 0x0000001208087981 */ /* 0x000ee2000c1e1500 */
[-C--:B------:R-:W-:Y:S02]  /*10d0*/  LEA R92, P5, R242, R4.reuse, 0x6 ;  /* 0x00000004f25c7211 */ /* 0x080fe400078a30ff */
[-C--:B------:R-:W-:Y:S01]  /*10e0*/  LEA R94, P1, R244, R4.reuse, 0x6 ;  /* 0x00000004f45e7211 */ /* 0x080fe200078230ff */
[----:B------:R-:W-:Y:S01]  /*10f0*/  STL [R1+0x7d4], R240 ;  /* 0x0007d4f001007387 */ /* 0x000fe20000100800 */
[----:B------:R-:W-:-:S02]  /*1100*/  LEA R98, P4, R99, R4, 0x6 ;  /* 0x0000000463627211 */ /* 0x000fc400078830ff */
[-C--:B------:R-:W-:Y:S01]  /*1110*/  LEA R100, P3, R101, R4.reuse, 0x6 ;  /* 0x0000000465647211 */ /* 0x080fe200078630ff */
[----:B------:R-:W-:Y:S01]  /*1120*/  IMAD.WIDE.U32 R30, R252, 0x2, R30 ;  /* 0x00000002fc1e7825 */ /* 0x000fe200078e001e */
[-C--:B------:R-:W-:Y:S01]  /*1130*/  LEA.HI.X R89, R102, R5.reuse, RZ, 0x1, P2 ;  /* 0x0000000566597211 */ /* 0x080fe200010f0cff */
[----:B------:R-:W-:Y:S01]  /*1140*/  STL [R1+0x7d8], R242 ;  /* 0x0007d8f201007387 */ /* 0x000fe20000100800 */
[-C--:B------:R-:W-:Y:S02]  /*1150*/  LEA R110, P0, R111, R4.reuse, 0x6 ;  /* 0x000000046f6e7211 */ /* 0x080fe400078030ff */
[----:B------:R-:W-:Y:S01]  /*1160*/  LEA R102, P2, R103, R4, 0x6 ;  /* 0x0000000467667211 */ /* 0x000fe200078430ff */
[----:B------:R-:W-:Y:S01]  /*1170*/  IMAD.WIDE.U32 R80, R252, 0x2, R80 ;  /* 0x00000002fc507825 */ /* 0x000fe200078e0050 */
[-C--:B------:R-:W-:Y:S01]  /*1180*/  LEA.HI.X R93, R106, R5.reuse, RZ, 0x1, P5 ;  /* 0x000000056a5d7211 */ /* 0x080fe200028f0cff */
[----:B------:R-:W-:Y:S01]  /*1190*/  STL [R1+0x7dc], R244 ;  /* 0x0007dcf401007387 */ /* 0x000fe20000100800 */
[----:B------:R-:W-:-:S02]  /*11a0*/  LEA.HI.X R95, R108, R5, RZ, 0x1, P1 ;  /* 0x000000056c5f7211 */ /* 0x000fc400008f0cff */
[-C--:B------:R-:W-:Y:S01]  /*11b0*/  LEA.HI.X R99, R112, R5.reuse, RZ, 0x1, P4 ;  /* 0x0000000570637211 */ /* 0x080fe200020f0cff */
[----:B------:R0:W2:Y:S01]  /*11c0*/  LDG.E.U16 R3, desc[UR18][R80.64] ;  /* 0x0000001250037981 */ /* 0x0000a2000c1e1500 */
[-C--:B------:R-:W-:Y:S02]  /*11d0*/  LEA.HI.X R101, R114, R5.reuse, RZ, 0x1, P3 ;  /* 0x0000000572657211 */ /* 0x080fe400018f0cff */
[-C--:B------:R-:W-:Y:S01]  /*11e0*/  LEA.HI.X R111, R124, R5.reuse, RZ, 0x1, P0 ;  /* 0x000000057c6f7211 */ /* 0x080fe200000f0cff */
[----:B------:R-:W-:Y:S01]  /*11f0*/  IMAD.WIDE.U32 R86, R252, 0x2, R86 ;  /* 0x00000002fc567825 */ /* 0x000fe200078e0056 */
[-C--:B------:R-:W-:Y:S01]  /*1200*/  LEA R106, P5, R107, R4.reuse, 0x6 ;  /* 0x000000046b6a7211 */ /* 0x080fe200078a30ff */
[----:B------:R-:W-:Y:S01]  /*1210*/  STL [R1+0x7e0], R246 ;  /* 0x0007e0f601007387 */ /* 0x000fe20000100800 */
[-C--:B------:R-:W-:Y:S02]  /*1220*/  LEA R108, P1, R109, R4.reuse, 0x6 ;  /* 0x000000046d6c7211 */ /* 0x080fe400078230ff */
[-C--:B------:R-:W-:Y:S01]  /*1230*/  LEA R112, P4, R220, R4.reuse, 0x6 ;  /* 0x00000004dc707211 */ /* 0x080fe200078830ff */
[----:B------:R-:W-:Y:S01]  /*1240*/  IMAD.WIDE.U32 R84, R252, 0x2, R84 ;  /* 0x00000002fc547825 */ /* 0x000fe200078e0054 */
[----:B------:R-:W-:Y:S01]  /*1250*/  LEA R114, P3, R222, R4, 0x6 ;  /* 0x00000004de727211 */ /* 0x000fe200078630ff */
[----:B------:R1:W2:Y:S01]  /*1260*/  LDG.E.U16 R11, desc[UR18][R86.64] ;  /* 0x00000012560b7981 */ /* 0x0002a2000c1e1500 */
[----:B------:R-:W-:-:S02]  /*1270*/  LEA.HI.X R103, R116, R5, RZ, 0x1, P2 ;  /* 0x0000000574677211 */ /* 0x000fc400010f0cff */
[-C--:B------:R-:W-:Y:S01]  /*1280*/  LEA R124, P0, R125, R4.reuse, 0x6 ;  /* 0x000000047d7c7211 */ /* 0x080fe200078030ff */
[----:B------:R1:W2:Y:S01]  /*1290*/  LDG.E.U16 R9, desc[UR18][R84.64] ;  /* 0x0000001254097981 */ /* 0x0002a2000c1e1500 */
[-C--:B------:R-:W-:Y:S02]  /*12a0*/  LEA R116, P2, R229, R4.reuse, 0x6 ;  /* 0x00000004e5747211 */ /* 0x080fe400078430ff */
[-C--:B------:R-:W-:Y:S01]  /*12b0*/  LEA.HI.X R107, R120, R5.reuse, RZ, 0x1, P5 ;  /* 0x00000005786b7211 */ /* 0x080fe200028f0cff */
[----:B------:R-:W-:Y:S01]  /*12c0*/  IMAD.WIDE.U32 R34, R252, 0x2, R34 ;  /* 0x00000002fc227825 */ /* 0x000fe200078e0022 */
[-C--:B------:R-:W-:Y:S01]  /*12d0*/  LEA.HI.X R109, R122, R5.reuse, RZ, 0x1, P1 ;  /* 0x000000057a6d7211 */ /* 0x080fe200008f0cff */
[----:B------:R-:W-:Y:S01]  /*12e0*/  STL [R1+0x7e4], R220 ;  /* 0x0007e4dc01007387 */ /* 0x000fe20000100800 */
[-C--:B------:R-:W-:Y:S02]  /*12f0*/  LEA.HI.X R113, R126, R5.reuse, RZ, 0x1, P4 ;  /* 0x000000057e717211 */ /* 0x080fe400020f0cff */
[-C--:B------:R-:W-:Y:S01]  /*1300*/  LEA.HI.X R115, R128, R5.reuse, RZ, 0x1, P3 ;  /* 0x0000000580737211 */ /* 0x080fe200018f0cff */
[----:B------:R-:W-:Y:S01]  /*1310*/  IMAD.WIDE.U32 R36, R252, 0x2, R36 ;  /* 0x00000002fc247825 */ /* 0x000fe200078e0024 */
[----:B------:R-:W-:Y:S01]  /*1320*/  LEA.HI.X R125, R134, R5, RZ, 0x1, P0 ;  /* 0x00000005867d7211 */ /* 0x000fe200000f0cff */
[----:B------:R-:W-:Y:S01]  /*1330*/  STL [R1+0x7e8], R222 ;  /* 0x0007e8de01007387 */ /* 0x000fe20000100800 */
[----:B------:R-:W-:-:S02]  /*1340*/  LEA R120, P5, R121, R4, 0x6 ;  /* 0x0000000479787211 */ /* 0x000fc400078a30ff */
[-C--:B------:R-:W-:Y:S01]  /*1350*/  LEA R122, P1, R123, R4.reuse, 0x6 ;  /* 0x000000047b7a7211 */ /* 0x080fe200078230ff */
[----:B------:R-:W-:Y:S01]  /*1360*/  IMAD.WIDE.U32 R38, R252, 0x2, R38 ;  /* 0x00000002fc267825 */ /* 0x000fe200078e0026 */
[-C--:B------:R-:W-:Y:S01]  /*1370*/  LEA R126, P4, R127, R4.reuse, 0x6 ;  /* 0x000000047f7e7211 */ /* 0x080fe200078830ff */
[----:B------:R-:W-:Y:S01]  /*1380*/  STL [R1+0x7ec], R229 ;  /* 0x0007ece501007387 */ /* 0x000fe20000100800 */
[----:B------:R-:W-:Y:S02]  /*1390*/  LEA R128, P3, R129, R4, 0x6 ;  /* 0x0000000481807211 */ /* 0x000fe400078630ff */
[----:B------:R-:W-:Y:S01]  /*13a0*/  LEA.HI.X R117, R142, R5, RZ, 0x1, P2 ;  /* 0x000000058e757211 */ /* 0x000fe200010f0cff */
[----:B------:R-:W-:Y:S01]  /*13b0*/  IMAD.WIDE.U32 R42, R252, 0x2, R42 ;  /* 0x00000002fc2a7825 */ /* 0x000fe200078e002a */
[----:B0-----:R-:W-:Y:S01]  /*13c0*/  LEA R80, P0, R218, R44, 0x4 ;  /* 0x0000002cda507211 */ /* 0x001fe200078020ff */
[----:B------:R-:W2:Y:S01]  /*13d0*/  LDG.E.U16 R28, desc[UR18][R28.64] ;  /* 0x000000121c1c7981 */ /* 0x000ea2000c1e1500 */
[----:B------:R-:W-:-:S02]  /*13e0*/  LEA R4, P2, R131, R4, 0x6 ;  /* 0x0000000483047211 */ /* 0x000fc400078430ff */
[-C--:B------:R-:W-:Y:S01]  /*13f0*/  LEA.HI.X R121, R130, R5.reuse, RZ, 0x1, P5 ;  /* 0x0000000582797211 */ /* 0x080fe200028f0cff */
[----:B------:R-:W-:Y:S01]  /*1400*/  IMAD.WIDE.U32 R78, R252, 0x2, R78 ;  /* 0x00000002fc4e7825 */ /* 0x000fe200078e004e */
[-C--:B------:R-:W-:Y:S01]  /*1410*/  LEA.HI.X R123, R132, R5.reuse, RZ, 0x1, P1 ;  /* 0x00000005847b7211 */ /* 0x080fe200008f0cff */
[----:B------:R-:W2:Y:S01]  /*1420*/  LDG.E.U16 R30, desc[UR18][R30.64] ;  /* 0x000000121e1e7981 */ /* 0x000ea2000c1e1500 */
[-C--:B------:R-:W-:Y:S02]  /*1430*/  LEA.HI.X R127, R136, R5.reuse, RZ, 0x1, P4 ;  /* 0x00000005887f7211 */ /* 0x080fe400020f0cff */
[----:B------:R-:W-:Y:S01]  /*1440*/  LEA.HI.X R129, R138, R5, RZ, 0x1, P3 ;  /* 0x000000058a817211 */ /* 0x000fe200018f0cff */
[----:B------:R-:W-:Y:S01]  /*1450*/  IMAD.WIDE.U32 R14, R252, 0x2, R14 ;  /* 0x00000002fc0e7825 */ /* 0x000fe200078e000e */
[----:B------:R-:W-:-:S03]  /*1460*/  LEA.HI.X R81, R219, R45, RZ, 0x1, P0 ;  /* 0x0000002ddb517211 */ /* 0x000fc600000f0cff */
[----:B------:R-:W-:Y:S01]  /*1470*/  IMAD.WIDE.U32 R16, R252, 0x2, R16 ;  /* 0x00000002fc107825 */ /* 0x000fe200078e0010 */
[----:B------:R-:W-:-:S03]  /*1480*/  LEA.HI.X R5, R140, R5, RZ, 0x1, P2 ;  /* 0x000000058c057211 */ /* 0x000fc600010f0cff */
[----:B------:R-:W-:Y:S01]  /*1490*/  IMAD.WIDE.U32 R18, R252, 0x2, R18 ;  /* 0x00000002fc127825 */ /* 0x000fe200078e0012 */
[----:B------:R-:W-:-:S03]  /*14a0*/  LEA R82, P0, R209, R44, 0x9 ;  /* 0x0000002cd1527211 */ /* 0x000fc600078048ff */
[----:B------:R-:W-:Y:S01]  /*14b0*/  IMAD.WIDE.U32 R20, R252, 0x2, R20 ;  /* 0x00000002fc147825 */ /* 0x000fe200078e0014 */
[----:B------:R-:W-:-:S03]  /*14c0*/  LEA.HI.X R83, R216, R45, RZ, 0x1, P0 ;  /* 0x0000002dd8537211 */ /* 0x000fc600000f0cff */
[----:B------:R-:W-:-:S04]  /*14d0*/  IMAD.WIDE.U32 R22, R252, 0x2, R22 ;  /* 0x00000002fc167825 */ /* 0x000fc800078e0016 */
[----:B------:R-:W-:-:S04]  /*14e0*/  IMAD.WIDE.U32 R24, R252, 0x2, R24 ;  /* 0x00000002fc187825 */ /* 0x000fc800078e0018 */
[C---:B------:R-:W-:Y:S01]  /*14f0*/  IMAD.WIDE.U32 R26, R252.reuse, 0x2, R26 ;  /* 0x00000002fc1a7825 */ /* 0x040fe200078e001a */
[----:B------:R-:W-:Y:S03]  /*1500*/  STL [R1+0x7f0], R209 ;  /* 0x0007f0d101007387 */ /* 0x000fe60000100800 */
[----:B-1----:R-:W-:Y:S01]  /*1510*/  IMAD.WIDE.U32 R86, R252, 0x2, R4 ;  /* 0x00000002fc567825 */ /* 0x002fe200078e0004 */
[-C--:B------:R-:W-:Y:S01]  /*1520*/  LEA R4, P1, R210, R44.reuse, 0x9 ;  /* 0x0000002cd2047211 */ /* 0x080fe200078248ff */
[----:B------:R-:W2:Y:S02]  /*1530*/  LDG.E.U16 R32, desc[UR18][R32.64] ;  /* 0x0000001220207981 */ /* 0x000ea4000c1e1500 */
[C---:B------:R-:W-:Y:S01]  /*1540*/  IMAD.WIDE.U32 R84, R252.reuse, 0x2, R80 ;  /* 0x00000002fc547825 */ /* 0x040fe200078e0050 */
[C---:B------:R-:W-:Y:S01]  /*1550*/  LEA R80, P0, R211.reuse, R44, 0x9 ;  /* 0x0000002cd3507211 */ /* 0x040fe200078048ff */
[----:B------:R-:W2:Y:S02]  /*1560*/  LDG.E.U16 R34, desc[UR18][R34.64] ;  /* 0x0000001222227981 */ /* 0x000ea4000c1e1500 */
[----:B------:R-:W-:Y:S01]  /*1570*/  IMAD.SHL.U32 R131, R211, 0x100, RZ ;  /* 0x00000100d3837824 */ /* 0x000fe200078e00ff */
[-C--:B------:R-:W-:Y:S01]  /*1580*/  LEA.HI.X R5, R217, R45.reuse, RZ, 0x1, P1 ;  /* 0x0000002dd9057211 */ /* 0x080fe200008f0cff */
[C---:B------:R-:W-:Y:S01]  /*1590*/  IMAD.WIDE.U32 R82, R252.reuse, 0x2, R82 ;  /* 0x00000002fc527825 */ /* 0x040fe200078e0052 */
[----:B------:R-:W2:Y:S02]  /*15a0*/  LDG.E.U16 R36, desc[UR18][R36.64] ;  /* 0x0000001224247981 */ /* 0x000ea4000c1e1500 */
[----:B------:R-:W-:Y:S01]  /*15b0*/  LEA.HI.X R81, R131, R45, RZ, 0x1, P0 ;  /* 0x0000002d83517211 */ /* 0x000fe200000f0cff */
[C---:B------:R-:W-:Y:S01]  /*15c0*/  IMAD.WIDE.U32 R46, R252.reuse, 0x2, R46 ;  /* 0x00000002fc2e7825 */ /* 0x040fe200078e002e */
[----:B------:R-:W2:Y:S03]  /*15d0*/  LDG.E.U16 R38, desc[UR18][R38.64] ;  /* 0x0000001226267981 */ /* 0x000ea6000c1e1500 */
[C---:B------:R-:W-:Y:S01]  /*15e0*/  IMAD.WIDE.U32 R48, R252.reuse, 0x2, R48 ;  /* 0x00000002fc307825 */ /* 0x040fe200078e0030 */
[----:B------:R-:W2:Y:S03]  /*15f0*/  LDG.E.U16 R40, desc[UR18][R40.64] ;  /* 0x0000001228287981 */ /* 0x000ea6000c1e1500 */
[C---:B------:R-:W-:Y:S01]  /*1600*/  IMAD.WIDE.U32 R50, R252.reuse, 0x2, R50 ;  /* 0x00000002fc327825 */ /* 0x040fe200078e0032 */
[----:B------:R-:W2:Y:S03]  /*1610*/  LDG.E.U16 R42, desc[UR18][R42.64] ;  /* 0x000000122a2a7981 */ /* 0x000ea6000c1e1500 */
[C---:B------:R-:W-:Y:S01]  /*1620*/  IMAD.WIDE.U32 R52, R252.reuse, 0x2, R52 ;  /* 0x00000002fc347825 */ /* 0x040fe200078e0034 */
[----:B------:R0:W2:Y:S03]  /*1630*/  LDG.E.U16 R78, desc[UR18][R78.64] ;  /* 0x000000124e4e7981 */ /* 0x0000a6000c1e1500 */
[C---:B------:R-:W-:Y:S01]  /*1640*/  IMAD.WIDE.U32 R54, R252.reuse, 0x2, R54 ;  /* 0x00000002fc367825 */ /* 0x040fe200078e0036 */
[----:B------:R-:W-:Y:S03]  /*1650*/  STL [R1+0x7f4], R210 ;  /* 0x0007f4d201007387 */ /* 0x000fe60000100800 */
[----:B------:R-:W-:Y:S01]  /*1660*/  IMAD.WIDE.U32 R56, R252, 0x2, R56 ;  /* 0x00000002fc387825 */ /* 0x000fe200078e0038 */
[----:B------:R-:W2:Y:S01]  /*1670*/  LDG.E.U16 R12, desc[UR18][R12.64] ;  /* 0x000000120c0c7981 */ /* 0x000ea2000c1e1500 */
[----:B0-----:R-:W-:-:S02]  /*1680*/  SHF.L.U32 R79, R212, 0x8, RZ ;  /* 0x00000008d44f7819 */ /* 0x001fc400000006ff */
[C---:B------:R-:W-:Y:S01]  /*1690*/  IMAD.WIDE.U32 R58, R252.reuse, 0x2, R58 ;  /* 0x00000002fc3a7825 */ /* 0x040fe200078e003a */
[----:B------:R-:W2:Y:S03]  /*16a0*/  LDG.E.U16 R14, desc[UR18][R14.64] ;  /* 0x000000120e0e7981 */ /* 0x000ea6000c1e1500 */
[C---:B------:R-:W-:Y:S01]  /*16b0*/  IMAD.WIDE.U32 R60, R252.reuse, 0x2, R60 ;  /* 0x00000002fc3c7825 */ /* 0x040fe200078e003c */
[----:B------:R-:W2:Y:S03]  /*16c0*/  LDG.E.U16 R16, desc[UR18][R16.64] ;  /* 0x0000001210107981 */ /* 0x000ea6000c1e1500 */
[C---:B------:R-:W-:Y:S01]  /*16d0*/  IMAD.WIDE.U32 R96, R252.reuse, 0x2, R96 ;  /* 0x00000002fc607825 */ /* 0x040fe200078e0060 */
[----:B------:R-:W2:Y:S03]  /*16e0*/  LDG.E.U16 R18, desc[UR18][R18.64] ;  /* 0x0000001212127981 */ /* 0x000ea6000c1e1500 */
[----:B------:R-:W-:Y:S01]  /*16f0*/  IMAD.WIDE.U32 R4, R252, 0x2, R4 ;  /* 0x00000002fc047825 */ /* 0x000fe200078e0004 */
[----:B------:R-:W2:Y:S04]  /*1700*/  LDG.E.U16 R20, desc[UR18][R20.64] ;  /* 0x0000001214147981 */ /* 0x000ea8000c1e1500 */
[----:B------:R-:W2:Y:S04]  /*1710*/  LDG.E.U16 R22, desc[UR18][R22.64] ;  /* 0x0000001216167981 */ /* 0x000ea8000c1e1500 */
[----:B------:R-:W2:Y:S04]  /*1720*/  LDG.E.U16 R24, desc[UR18][R24.64] ;  /* 0x0000001218187981 */ /* 0x000ea8000c1e1500 */
[----:B------:R-:W2:Y:S04]  /*1730*/  LDG.E.U16 R26, desc[UR18][R26.64] ;  /* 0x000000121a1a7981 */ /* 0x000ea8000c1e1500 */
[----:B------:R-:W-:Y:S04]  /*1740*/  STL [R1+0x7f8], R216 ;  /* 0x0007f8d801007387 */ /* 0x000fe80000100800 */
[----:B------:R-:W2:Y:S04]  /*1750*/  LDG.E.U16 R29, desc[UR18][R82.64] ;  /* 0x00000012521d7981 */ /* 0x000ea8000c1e1500 */
[----:B------:R-:W2:Y:S04]  /*1760*/  LDG.E.U16 R31, desc[UR18][R82.64+0x40] ;  /* 0x00004012521f7981 */ /* 0x000ea8000c1e1500 */
[----:B------:R-:W2:Y:S04]  /*1770*/  LDG.E.U16 R33, desc[UR18][R82.64+0x80] ;  /* 0x0000801252217981 */ /* 0x000ea8000c1e1500 */
[----:B------:R-:W2:Y:S04]  /*1780*/  LDG.E.U16 R35, desc[UR18][R82.64+0xc0] ;  /* 0x0000c01252237981 */ /* 0x000ea8000c1e1500 */
[----:B------:R-:W2:Y:S04]  /*1790*/  LDG.E.U16 R37, desc[UR18][R82.64+0x100] ;  /* 0x0001001252257981 */ /* 0x000ea8000c1e1500 */
[----:B------:R-:W2:Y:S04]  /*17a0*/  LDG.E.U16 R39, desc[UR18][R82.64+0x140] ;  /* 0x0001401252277981 */ /* 0x000ea8000c1e1500 */
[----:B------:R-:W2:Y:S04]  /*17b0*/  LDG.E.U16 R41, desc[UR18][R82.64+0x180] ;  /* 0x0001801252297981 */ /* 0x000ea8000c1e1500 */
[----:B------:R0:W2:Y:S04]  /*17c0*/  LDG.E.U16 R43, desc[UR18][R82.64+0x1c0] ;  /* 0x0001c012522b7981 */ /* 0x0000a8000c1e1500 */
[----:B------:R1:W2:Y:S04]  /*17d0*/  LDG.E.U16 R86, desc[UR18][R86.64] ;  /* 0x0000001256567981 */ /* 0x0002a8000c1e1500 */
[----:B------:R-:W-:Y:S01]  /*17e0*/  STL [R1+0x7fc], R211 ;  /* 0x0007fcd301007387 */ /* 0x000fe20000100800 */
[----:B0-----:R-:W-:-:S03]  /*17f0*/  LEA R82, P0, R212, R44, 0x9 ;  /* 0x0000002cd4527211 */ /* 0x001fc600078048ff */
[----:B------:R-:W2:Y:S01]  /*1800*/  LDG.E.U16 R13, desc[UR18][R84.64] ;  /* 0x00000012540d7981 */ /* 0x000ea2000c1e1500 */
[----:B-1----:R-:W-:-:S03]  /*1810*/  IMAD.SHL.U32 R87, R213, 0x100, RZ ;  /* 0x00000100d5577824 */ /* 0x002fc600078e00ff */
[----:B------:R-:W2:Y:S04]  /*1820*/  LDG.E.U16 R15, desc[UR18][R84.64+0x40] ;  /* 0x00004012540f7981 */ /* 0x000ea8000c1e1500 */
[----:B------:R-:W2:Y:S04]  /*1830*/  LDG.E.U16 R17, desc[UR18][R84.64+0x80] ;  /* 0x0000801254117981 */ /* 0x000ea8000c1e1500 */
[----:B------:R-:W2:Y:S04]  /*1840*/  LDG.E.U16 R19, desc[UR18][R84.64+0xc0] ;  /* 0x0000c01254137981 */ /* 0x000ea8000c1e1500 */
[----:B------:R-:W2:Y:S04]  /*1850*/  LDG.E.U16 R21, desc[UR18][R84.64+0x100] ;  /* 0x0001001254157981 */ /* 0x000ea8000c1e1500 */
[----:B------:R-:W2:Y:S04]  /*1860*/  LDG.E.U16 R23, desc[UR18][R84.64+0x140] ;  /* 0x0001401254177981 */ /* 0x000ea8000c1e1500 */
[----:B------:R-:W2:Y:S04]  /*1870*/  LDG.E.U16 R25, desc[UR18][R84.64+0x180] ;  /* 0x0001801254197981 */ /* 0x000ea8000c1e1500 */
[----:B------:R0:W2:Y:S01]  /*1880*/  LDG.E.U16 R27, desc[UR18][R84.64+0x1c0] ;  /* 0x0001c012541b7981 */ /* 0x0000a2000c1e1500 */
[----:B------:R-:W-:-:S03]  /*1890*/  LEA.HI.X R83, R79, R45, RZ, 0x1, P0 ;  /* 0x0000002d4f537211 */ /* 0x000fc600000f0cff */
[----:B------:R-:W-:Y:S04]  /*18a0*/  STL [R1+0x738], R131 ;  /* 0x0007388301007387 */ /* 0x000fe80000100800 */
[----:B------:R-:W-:Y:S01]  /*18b0*/  STL [R1+0x800], R217 ;  /* 0x000800d901007387 */ /* 0x000fe20000100800 */
[----:B0-----:R-:W-:Y:S01]  /*18c0*/  IMAD.WIDE.U32 R84, R252, 0x2, R80 ;  /* 0x00000002fc547825 */ /* 0x001fe200078e0050 */
[----:B------:R-:W-:Y:S02]  /*18d0*/  LEA R80, P1, R213, R44, 0x9 ;  /* 0x0000002cd5507211 */ /* 0x000fe400078248ff */
[----:B------:R-:W-:Y:S04]  /*18e0*/  STL [R1+0x804], R212 ;  /* 0x000804d401007387 */ /* 0x000fe80000100800 */
[----:B------:R-:W2:Y:S01]  /*18f0*/  LDG.E.U16 R46, desc[UR18][R46.64] ;  /* 0x000000122e2e7981 */ /* 0x000ea2000c1e1500 */
[----:B------:R-:W-:-:S03]  /*1900*/  LEA.HI.X R81, R87, R45, RZ, 0x1, P1 ;  /* 0x0000002d57517211 */ /* 0x000fc600008f0cff */
[----:B------:R-:W2:Y:S04]  /*1910*/  LDG.E.U16 R48, desc[UR18][R48.64] ;  /* 0x0000001230307981 */ /* 0x000ea8000c1e1500 */
[----:B------:R-:W2:Y:S04]  /*1920*/  LDG.E.U16 R50, desc[UR18][R50.64] ;  /* 0x0000001232327981 */ /* 0x000ea8000c1e1500 */
[----:B------:R-:W2:Y:S04]  /*1930*/  LDG.E.U16 R52, desc[UR18][R52.64] ;  /* 0x0000001234347981 */ /* 0x000ea8000c1e1500 */
[----:B------:R-:W2:Y:S04]  /*1940*/  LDG.E.U16 R54, desc[UR18][R54.64] ;  /* 0x0000001236367981 */ /* 0x000ea8000c1e1500 */
[----:B------:R-:W2:Y:S04]  /*1950*/  LDG.E.U16 R56, desc[UR18][R56.64] ;  /* 0x0000001238387981 */ /* 0x000ea8000c1e1500 */
[----:B------:R-:W2:Y:S04]  /*1960*/  LDG.E.U16 R58, desc[UR18][R58.64] ;  /* 0x000000123a3a7981 */ /* 0x000ea8000c1e1500 */
[----:B------:R-:W2:Y:S04]  /*1970*/  LDG.E.U16 R60, desc[UR18][R60.64] ;  /* 0x000000123c3c7981 */ /* 0x000ea8000c1e1500 */
[----:B------:R0:W-:Y:S04]  /*1980*/  STL [R1+0x73c], R79 ;  /* 0x00073c4f01007387 */ /* 0x0001e80000100800 */
[----:B------:R1:W2:Y:S04]  /*1990*/  LDG.E.U16 R96, desc[UR18][R96.64] ;  /* 0x0000001260607981 */ /* 0x0002a8000c1e1500 */
[----:B------:R-:W2:Y:S01]  /*19a0*/  LDG.E.U16 R47, desc[UR18][R4.64] ;  /* 0x00000012042f7981 */ /* 0x000ea2000c1e1500 */
[----:B0-----:R-:W-:-:S03]  /*19b0*/  IMAD.SHL.U32 R79, R214, 0x100, RZ ;  /* 0x00000100d64f7824 */ /* 0x001fc600078e00ff */
[----:B------:R-:W2:Y:S01]  /*19c0*/  LDG.E.U16 R49, desc[UR18][R4.64+0x40] ;  /* 0x0000401204317981 */ /* 0x000ea2000c1e1500 */
[----:B-1----:R-:W-:-:S03]  /*19d0*/  IMAD.SHL.U32 R97, R215, 0x100, RZ ;  /* 0x00000100d7617824 */ /* 0x002fc600078e00ff */
[----:B------:R-:W2:Y:S04]  /*19e0*/  LDG.E.U16 R51, desc[UR18][R4.64+0x80] ;  /* 0x0000801204337981 */ /* 0x000ea8000c1e1500 */
[----:B------:R-:W2:Y:S04]  /*19f0*/  LDG.E.U16 R53, desc[UR18][R4.64+0xc0] ;  /* 0x0000c01204357981 */ /* 0x000ea8000c1e1500 */
[----:B------:R-:W2:Y:S04]  /*1a00*/  LDG.E.U16 R55, desc[UR18][R4.64+0x100] ;  /* 0x0001001204377981 */ /* 0x000ea8000c1e1500 */
[----:B------:R-:W2:Y:S04]  /*1a10*/  LDG.E.U16 R57, desc[UR18][R4.64+0x140] ;  /* 0x0001401204397981 */ /* 0x000ea8000c1e1500 */
[----:B------:R-:W2:Y:S04]  /*1a20*/  LDG.E.U16 R59, desc[UR18][R4.64+0x180] ;  /* 0x00018012043b7981 */ /* 0x000ea8000c1e1500 */
[----:B------:R0:W2:Y:S01]  /*1a30*/  LDG.E.U16 R61, desc[UR18][R4.64+0x1c0] ;  /* 0x0001c012043d7981 */ /* 0x0000a2000c1e1500 */
[----:B------:R-:W-:-:S04]  /*1a40*/  IMAD.WIDE.U32 R62, R252, 0x2, R62 ;  /* 0x00000002fc3e7825 */ /* 0x000fc800078e003e */
[----:B------:R-:W-:Y:S01]  /*1a50*/  IMAD.WIDE.U32 R64, R252, 0x2, R64 ;  /* 0x00000002fc407825 */ /* 0x000fe200078e0040 */
[----:B------:R-:W-:Y:S01]  /*1a60*/  STL [R1+0x808], R213 ;  /* 0x000808d501007387 */ /* 0x000fe20000100800 */
[-C--:B0-----:R-:W-:Y:S02]  /*1a70*/  LEA R4, P0, R214, R44.reuse, 0x9 ;  /* 0x0000002cd6047211 */ /* 0x081fe400078048ff */
[C---:B------:R-:W-:Y:S01]  /*1a80*/  IMAD.WIDE.U32 R66, R252.reuse, 0x2, R66 ;  /* 0x00000002fc427825 */ /* 0x040fe200078e0042 */
[----:B------:R-:W-:Y:S01]  /*1a90*/  LEA R44, P1, R215, R44, 0x9 ;  /* 0x0000002cd72c7211 */ /* 0x000fe200078248ff */
[----:B------:R-:W2:Y:S01]  /*1aa0*/  LDG.E.U16 R62, desc[UR18][R62.64] ;  /* 0x000000123e3e7981 */ /* 0x000ea2000c1e1500 */
[-C--:B------:R-:W-:Y:S01]  /*1ab0*/  LEA.HI.X R5, R79, R45.reuse, RZ, 0x1, P0 ;  /* 0x0000002d4f057211 */ /* 0x080fe200000f0cff */
[----:B------:R-:W-:Y:S01]  /*1ac0*/  IMAD.WIDE.U32 R68, R252, 0x2, R68 ;  /* 0x00000002fc447825 */ /* 0x000fe200078e0044 */
[----:B------:R-:W-:-:S03]  /*1ad0*/  LEA.HI.X R45, R97, R45, RZ, 0x1, P1 ;  /* 0x0000002d612d7211 */ /* 0x000fc600008f0cff */
[----:B------:R-:W-:-:S04]  /*1ae0*/  IMAD.WIDE.U32 R70, R252, 0x2, R70 ;  /* 0x00000002fc467825 */ /* 0x000fc800078e0046 */
[----:B------:R-:W-:-:S04]  /*1af0*/  IMAD.WIDE.U32 R72, R252, 0x2, R72 ;  /* 0x00000002fc487825 */ /* 0x000fc800078e0048 */
[----:B------:R-:W-:-:S04]  /*1b00*/  IMAD.WIDE.U32 R74, R252, 0x2, R74 ;  /* 0x00000002fc4a7825 */ /* 0x000fc800078e004a */
[C---:B------:R-:W-:Y:S01]  /*1b10*/  IMAD.WIDE.U32 R76, R252.reuse, 0x2, R76 ;  /* 0x00000002fc4c7825 */ /* 0x040fe200078e004c */
[----:B------:R-:W-:Y:S03]  /*1b20*/  STL [R1+0x740], R87 ;  /* 0x0007405701007387 */ /* 0x000fe60000100800 */
[----:B------:R-:W-:-:S04]  /*1b30*/  IMAD.WIDE.U32 R88, R252, 0x2, R88 ;  /* 0x00000002fc587825 */ /* 0x000fc800078e0058 */
        /* <DEDUP_REMOVED lines=9> */
[C---:B------:R-:W-:Y:S01]  /*1bd0*/  IMAD.WIDE.U32 R110, R252.reuse, 0x2, R110 ;  /* 0x00000002fc6e7825 */ /* 0x040fe200078e006e */
[----:B------:R-:W-:Y:S03]  /*1be0*/  STL [R1+0x80c], R214 ;  /* 0x00080cd601007387 */ /* 0x000fe60000100800 */
[C---:B------:R-:W-:Y:S01]  /*1bf0*/  IMAD.WIDE.U32 R112, R252.reuse, 0x2, R112 ;  /* 0x00000002fc707825 */ /* 0x040fe200078e0070 */
[----:B------:R-:W2:Y:S03]  /*1c00*/  LDG.E.U16 R64, desc[UR18][R64.64] ;  /* 0x0000001240407981 */ /* 0x000ea6000c1e1500 */
        /* <DEDUP_REMOVED lines=12> */
[----:B------:R-:W-:-:S04]  /*1cd0*/  IMAD.WIDE.U32 R126, R252, 0x2, R126 ;  /* 0x00000002fc7e7825 */ /* 0x000fc800078e007e */
[C---:B------:R-:W-:Y:S01]  /*1ce0*/  IMAD.WIDE.U32 R128, R252.reuse, 0x2, R128 ;  /* 0x00000002fc807825 */ /* 0x040fe200078e0080 */
[----:B------:R0:W-:Y:S03]  /*1cf0*/  STL [R1+0x744], R79 ;  /* 0x0007444f01007387 */ /* 0x0001e60000100800 */
        /* <DEDUP_REMOVED lines=33> */
[----:B0-----:R-:W2:Y:S04]  /*1f10*/  LDG.E.U16 R79, desc[UR18][R82.64] ;  /* 0x00000012524f7981 */ /* 0x001ea8000c1e1500 */
[----:B------:R-:W2:Y:S04]  /*1f20*/  LDG.E.U16 R84, desc[UR18][R82.64+0x40] ;  /* 0x0000401252547981 */ /* 0x000ea8000c1e1500 */
[----:B------:R-:W2:Y:S04]  /*1f30*/  LDG.E.U16 R85, desc[UR18][R82.64+0x80] ;  /* 0x0000801252557981 */ /* 0x000ea8000c1e1500 */
[----:B------:R-:W2:Y:S04]  /*1f40*/  LDG.E.U16 R87, desc[UR18][R82.64+0xc0] ;  /* 0x0000c01252577981 */ /* 0x000ea8000c1e1500 */
[----:B------:R-:W2:Y:S04]  /*1f50*/  LDG.E.U16 R89, desc[UR18][R82.64+0x100] ;  /* 0x0001001252597981 */ /* 0x000ea8000c1e1500 */
[----:B------:R-:W2:Y:S04]  /*1f60*/  LDG.E.U16 R91, desc[UR18][R82.64+0x140] ;  /* 0x00014012525b7981 */ /* 0x000ea8000c1e1500 */
[----:B------:R-:W2:Y:S04]  /*1f70*/  LDG.E.U16 R93, desc[UR18][R82.64+0x180] ;  /* 0x00018012525d7981 */ /* 0x000ea8000c1e1500 */
[----:B------:R-:W2:Y:S04]  /*1f80*/  LDG.E.U16 R95, desc[UR18][R82.64+0x1c0] ;  /* 0x0001c012525f7981 */ /* 0x000ea8000c1e1500 */
[----:B-1----:R-:W2:Y:S04]  /*1f90*/  LDG.E.U16 R97, desc[UR18][R80.64] ;  /* 0x0000001250617981 */ /* 0x002ea8000c1e1500 */
        /* <DEDUP_REMOVED lines=15> */
[----:B------:R-:W2:Y:S04]  /*2090*/  LDG.E.U16 R125, desc[UR18][R44.64] ;  /* 0x000000122c7d7981 */ /* 0x000ea8000c1e1500 */
[----:B------:R-:W2:Y:S04]  /*20a0*/  LDG.E.U16 R80, desc[UR18][R44.64+0x40] ;  /* 0x000040122c507981 */ /* 0x000ea8000c1e1500 */
[----:B------:R-:W2:Y:S04]  /*20b0*/  LDG.E.U16 R81, desc[UR18][R44.64+0x80] ;  /* 0x000080122c517981 */ /* 0x000ea8000c1e1500 */
[----:B------:R-:W2:Y:S04]  /*20c0*/  LDG.E.U16 R127, desc[UR18][R44.64+0xc0] ;  /* 0x0000c0122c7f7981 */ /* 0x000ea8000c1e1500 */
[----:B------:R-:W2:Y:S04]  /*20d0*/  LDG.E.U16 R129, desc[UR18][R44.64+0x100] ;  /* 0x000100122c817981 */ /* 0x000ea8000c1e1500 */
[----:B------:R-:W2:Y:S04]  /*20e0*/  LDG.E.U16 R130, desc[UR18][R44.64+0x140] ;  /* 0x000140122c827981 */ /* 0x000ea8000c1e1500 */
[----:B------:R-:W2:Y:S04]  /*20f0*/  LDG.E.U16 R131, desc[UR18][R44.64+0x180] ;  /* 0x000180122c837981 */ /* 0x000ea8000c1e1500 */
[----:B------:R1:W2:Y:S01]  /*2100*/  LDG.E.U16 R132, desc[UR18][R44.64+0x1c0] ;  /* 0x0001c0122c847981 */ /* 0x0002a2000c1e1500 */
[----:B------:R-:W4:Y:S01]  /*2110*/  S2UR UR16, SR_CgaCtaId ;  /* 0x00000000001079c3 */ /* 0x000f220000008800 */
[----:B------:R-:W-:-:S04]  /*2120*/  SHF.R.S32.HI R133, RZ, 0x6, R152 ;  /* 0x00000006ff857819 */ /* 0x000fc80000011498 */
[----:B0-----:R-:W-:Y:S01]  /*2130*/  SGXT R5, R133, 0x1 ;  /* 0x000000018505781a */ /* 0x001fe20000000200 */
[----:B------:R-:W-:Y:S01]  /*2140*/  IMAD R133, R218, 0x2, R252 ;  /* 0x00000002da857824 */ /* 0x000fe200078e02fc */
[----:B------:R-:W-:Y:S02]  /*2150*/  SHF.L.U32 R4, R152, 0x1, RZ ;  /* 0x0000000198047819 */ /* 0x000fe400000006ff */
[----:B------:R-:W-:Y:S01]  /*2160*/  LOP3.LUT R5, R5, 0x90, RZ, 0xc0, !PT ;  /* 0x0000009005057812 */ /* 0x000fe200078ec0ff */
[----:B------:R-:W-:Y:S01]  /*2170*/  UMOV UR4, 0x400 ;  /* 0x0000040000047882 */ /* 0x000fe20000000000 */
[----:B-1----:R-:W-:Y:S02]  /*2180*/  IMAD.SHL.U32 R45, R133, 0x2, RZ ;  /* 0x00000002852d7824 */ /* 0x002fe400078e00ff */
[----:B------:R-:W-:Y:S02]  /*2190*/  LOP3.LUT R5, R5, 0x7e, R4, 0x78, !PT ;  /* 0x0000007e05057812 */ /* 0x000fe400078e7804 */
[----:B------:R-:W-:-:S04]  /*21a0*/  SHF.R.U32.HI R4, RZ, 0x1, R218 ;  /* 0x00000001ff047819 */ /* 0x000fc800000116da */
[----:B------:R-:W-:Y:S01]  /*21b0*/  LOP3.LUT R4, R45, R4, RZ, 0x3c, !PT ;  /* 0x000000042d047212 */ /* 0x000fe200078e3cff */
[----:B----4-:R-:W-:Y:S01]  /*21c0*/  ULEA UR16, UR16, UR4, 0x18 ;  /* 0x0000000410107291 */ /* 0x010fe2000f8ec03f */
[----:B------:R-:W-:-:S08]  /*21d0*/  LOP3.LUT R45, R5, 0x20, RZ, 0x3c, !PT ;  /* 0x00000020052d7812 */ /* 0x000fd000078e3cff */
[----:B------:R-:W-:Y:S04]  /*21e0*/  STS.U16 [R5+UR16+0x200], R6 ;  /* 0x0002000605007988 */ /* 0x000fe80008000410 */
[----:B---3--:R-:W-:Y:S04]  /*21f0*/  STS.U16 [R5+UR16+0x400], R8 ;  /* 0x0004000805007988 */ /* 0x008fe80008000410 */
[----:B-----5:R-:W-:Y:S04]  /*2200*/  STS.U16 [R5+UR16+0x600], R10 ;  /* 0x0006000a05007988 */ /* 0x020fe80008000410 */
[----:B--2---:R-:W-:Y:S04]  /*2210*/  STS.U16 [R5+UR16+0x800], R12 ;  /* 0x0008000c05007988 */ /* 0x004fe80008000410 */
[----:B------:R-:W-:Y:S04]  /*2220*/  STS.U16 [R5+UR16+0xa00], R14 ;  /* 0x000a000e05007988 */ /* 0x000fe80008000410 */
        /* <DEDUP_REMOVED lines=26> */
[----:B------:R-:W-:Y:S04]  /*23d0*/  STS.U16 [R5+UR16], R2 ;  /* 0x0000000205007988 */ /* 0x000fe80008000410 */
        /* <DEDUP_REMOVED lines=95> */
[----:B------:R0:W-:Y:S01]  /*29d0*/  STS.U16 [R4+UR16+0x7e00], R132 ;  /* 0x007e008404007988 */ /* 0x0001e20008000410 */
[----:B------:R-:W-:Y:S01]  /*29e0*/  BAR.SYNC.DEFER_BLOCKING 0x0 ;  /* 0x0000000000007b1d */ /* 0x000fe20000010000 */
[----:B------:R-:W-:-:S04]  /*29f0*/  UIADD3 UR4, UR16, 0x4000, URZ ;  /* 0x0000400010047890 */ /* 0x000fc8000fffe03f */
[----:B------:R-:W-:Y:S02]  /*2a00*/  USHF.R.U32.HI UR4, URZ, 0x4, UR4 ;  /* 0x000000043f047899 */ /* 0x000fe40008011604 */
[----:B------:R-:W-:Y:S02]  /*2a10*/  USHF.R.U32.HI UR8, URZ, 0x4, UR16 ;  /* 0x000000043f087899 */ /* 0x000fe40008011610 */
[----:B------:R-:W-:Y:S02]  /*2a20*/  USGXT.U32 UR4, UR4, 0xe ;  /* 0x0000000e0404789a */ /* 0x000fe40008000000 */
[----:B------:R-:W-:Y:S02]  /*2a30*/  USGXT.U32 UR8, UR8, 0xe ;  /* 0x0000000e0808789a */ /* 0x000fe40008000000 */
[----:B------:R-:W-:Y:S01]  /*2a40*/  ULOP3.LUT UR10, UR4, 0x1000000, URZ, 0xfc, !UPT ;  /* 0x01000000040a7892 */ /* 0x000fe2000f8efc3f */
[----:B------:R-:W-:Y:S01]  /*2a50*/  UMOV UR9, 0x80000020 ;  /* 0x8000002000097882 */ /* 0x000fe20000000000 */
[----:B------:R-:W-:Y:S01]  /*2a60*/  UMOV UR11, 0x40000040 ;  /* 0x40000040000b7882 */ /* 0x000fe20000000000 */
[----:B0-----:R-:W-:-:S06]  /*2a70*/  WARPGROUP.ARRIVE ;  /* 0x00000000000079c5 */ /* 0x001fcc0000000000 */
[----:B------:R-:W-:Y:S01]  /*2a80*/  HGMMA.64x256x16.F32 R20, gdesc[UR8].tnspB, RZ, !UPT, gsb0 ;  /* 0x43e00000081479f0 */ /* 0x000fe2000c0008ff */
[----:B------:R-:W-:Y:S01]  /*2a90*/  UIADD3 UR12, UP0, UR8, 0x2, URZ ;  /* 0x00000002080c7890 */ /* 0x000fe2000ff1e03f */
[----:B------:R-:W-:Y:S01]  /*2aa0*/  UMOV UR6, URZ ;  /* 0x0000003f00067c82 */ /* 0x000fe20008000000 */
[----:B------:R-:W-:Y:S01]  /*2ab0*/  UMOV UR14, 0x1000080 ;  /* 0x01000080000e7882 */ /* 0x000fe20000000000 */
[----:B------:R-:W-:Y:S01]  /*2ac0*/  UMOV UR15, 0x40000040 ;  /* 0x40000040000f7882 */ /* 0x000fe20000000000 */
[----:B------:R-:W-:Y:S01]  /*2ad0*/  UMOV UR5, URZ ;  /* 0x0000003f00057c82 */ /* 0x000fe20008000000 */
[----:B------:R-:W-:Y:S02]  /*2ae0*/  UIADD3.X UR13, UR6, -0x7fffffe0, URZ, UP0, !UPT ;  /* 0x80000020060d7890 */ /* 0x000fe400087fe43f */
[----:B------:R-:W-:Y:S01]  /*2af0*/  UIADD3.64 UR14, UR4, UR14, URZ ;  /* 0x0000000e040e7297 */ /* 0x000fe2000fffe03f */
[----:B------:R0:W-:Y:S01]  /*2b00*/  STL [R1+0x810], R215 ;  /* 0x000810d701007387 */ /* 0x0001e20000100800 */
[----:B------:R-:W-:Y:S01]  /*2b10*/  UIADD3.64 UR8, UR12, 0xfe, URZ ;  /* 0x000000fe0c087897 */ /* 0x000fe2000fffe03f */
[----:B------:R-:W-:-:S02]  /*2b20*/  WARPGROUP.DEPBAR.LE gsb0, 0x0 ;  /* 0x00008000000079c5 */ /* 0x000fc40000010000 */
[----:B------:R-:W-:-:S15]  /*2b30*/  WARPGROUP.ARRIVE ;  /* 0x00000000000079c5 */ /* 0x000fde0000000000 */
[----:B------:R-:W-:Y:S01]  /*2b40*/  HGMMA.64x256x16.F32 R20, gdesc[UR12].tnspB, R20, gsb0 ;  /* 0x43e000000c1479f0 */ /* 0x000fe20008000814 */
[----:B------:R-:W-:Y:S01]  /*2b50*/  UIADD3.64 UR4, UR12, 0x100, URZ ;  /* 0x000001000c047897 */ /* 0x000fe2000fffe03f */
[----:B------:R-:W-:Y:S01]  /*2b60*/  UMOV UR6, UR14 ;  /* 0x0000000e00067c82 */ /* 0x000fe20008000000 */
[----:B------:R-:W-:Y:S01]  /*2b70*/  UMOV UR7, UR15 ;  /* 0x0000000f00077c82 */ /* 0x000fe20008000000 */
[----:B------:R-:W-:Y:S02]  /*2b80*/  WARPGROUP.DEPBAR.LE gsb0, 0x0 ;  /* 0x00008000000079c5 */ /* 0x000fe40000010000 */
[----:B------:R-:W-:Y:S04]  /*2b90*/  STL.64 [R1+0x290], R28 ;  /* 0x0002901c01007387 */ /* 0x000fe80000100a00 */
[----:B------:R-:W-:Y:S04]  /*2ba0*/  STL.64 [R1+0x298], R30 ;  /* 0x0002981e01007387 */ /* 0x000fe80000100a00 */
[----:B------:R-:W-:Y:S04]  /*2bb0*/  STL.64 [R1+0x2a0], R32 ;  /* 0x0002a02001007387 */ /* 0x000fe80000100a00 */
[----:B------:R-:W-:Y:S04]  /*2bc0*/  STL.64 [R1+0x2a8], R34 ;  /* 0x0002a82201007387 */ /* 0x000fe80000100a00 */
[----:B------:R-:W-:Y:S04]  /*2bd0*/  STL.64 [R1+0x2d0], R44 ;  /* 0x0002d02c01007387 */ /* 0x000fe80000100a00 */
[----:B------:R-:W-:Y:S04]  /*2be0*/  STL.64 [R1+0x2d8], R46 ;  /* 0x0002d82e01007387 */ /* 0x000fe80000100a00 */
[----:B------:R-:W-:Y:S04]  /*2bf0*/  STL [R1+0x2e0], R48 ;  /* 0x0002e03001007387 */ /* 0x000fe80000100800 */
[----:B------:R-:W-:Y:S04]  /*2c00*/  STL.64 [R1+0x2f0], R52 ;  /* 0x0002f03401007387 */ /* 0x000fe80000100a00 */
        /* <DEDUP_REMOVED lines=13> */
[----:B------:R-:W-:Y:S04]  /*2ce0*/  STL [R1+0x360], R80 ;  /* 0x0003605001007387 */ /* 0x000fe80000100800 */
        /* <DEDUP_REMOVED lines=27> */
[----:B------:R-:W-:Y:S01]  /*2ea0*/  STL [R1+0x440], R136 ;  /* 0x0004408801007387 */ /* 0x000fe20000100800 */
[----:B------:R-:W-:-:S03]  /*2eb0*/  IMAD.MOV.U32 R10, RZ, RZ, R36 ;  /* 0x000000ffff0a7224 */ /* 0x000fc600078e0024 */
[----:B------:R-:W-:Y:S01]  /*2ec0*/  STL [R1+0x448], R138 ;  /* 0x0004488a01007387 */ /* 0x000fe20000100800 */
[----:B------:R-:W-:Y:S01]  /*2ed0*/  IMAD.MOV.U32 R11, RZ, RZ, R38 ;  /* 0x000000ffff0b7224 */ /* 0x000fe200078e0026 */
[----:B------:R-:W-:Y:S02]  /*2ee0*/  MOV R5, R26 ;  /* 0x0000001a00057202 */ /* 0x000fe40000000f00 */
[----:B------:R-:W-:Y:S01]  /*2ef0*/  STL [R1+0x450], R140 ;  /* 0x0004508c01007387 */ /* 0x000fe20000100800 */
[----:B------:R-:W-:Y:S01]  /*2f00*/  IMAD.MOV.U32 R4, RZ, RZ, R24 ;  /* 0x000000ffff047224 */ /* 0x000fe200078e0018 */
[----:B------:R-:W-:Y:S01]  /*2f10*/  MOV R12, R25 ;  /* 0x00000019000c7202 */ /* 0x000fe20000000f00 */
[----:B------:R-:W-:Y:S01]  /*2f20*/  IMAD.MOV.U32 R6, RZ, RZ, R40 ;  /* 0x000000ffff067224 */ /* 0x000fe200078e0028 */
[----:B------:R-:W-:Y:S01]  /*2f30*/  STL [R1+0x458], R142 ;  /* 0x0004588e01007387 */ /* 0x000fe20000100800 */
[----:B------:R-:W-:Y:S01]  /*2f40*/  IMAD.MOV.U32 R7, RZ, RZ, R42 ;  /* 0x000000ffff077224 */ /* 0x000fe200078e002a */
[----:B------:R-:W-:Y:S01]  /*2f50*/  MOV R235, R49 ;  /* 0x0000003100eb7202 */ /* 0x000fe20000000f00 */
[----:B------:R-:W-:Y:S01]  /*2f60*/  IMAD.MOV.U32 R208, RZ, RZ, R50 ;  /* 0x000000ffffd07224 */ /* 0x000fe200078e0032 */
[----:B0-----:R-:W-:Y:S01]  /*2f70*/  MOV R215, R146 ;  /* 0x0000009200d77202 */ /* 0x001fe20000000f00 */
[----:B------:R-:W-:Y:S01]  /*2f80*/  IMAD.MOV.U32 R18, RZ, RZ, R37 ;  /* 0x000000ffff127224 */ /* 0x000fe200078e0025 */
[----:B------:R-:W-:Y:S01]  /*2f90*/  MOV R217, R135 ;  /* 0x0000008700d97202 */ /* 0x000fe20000000f00 */
[----:B------:R-:W-:Y:S01]  /*2fa0*/  IMAD.MOV.U32 R19, RZ, RZ, R39 ;  /* 0x000000ffff137224 */ /* 0x000fe200078e0027 */
[----:B------:R-:W-:Y:S01]  /*2fb0*/  MOV R209, R139 ;  /* 0x0000008b00d17202 */ /* 0x000fe20000000f00 */
[----:B------:R-:W-:Y:S01]  /*2fc0*/  IMAD.MOV.U32 R13, RZ, RZ, R27 ;  /* 0x000000ffff0d7224 */ /* 0x000fe200078e001b */
[----:B------:R-:W-:Y:S01]  /*2fd0*/  MOV R246, R143 ;  /* 0x0000008f00f67202 */ /* 0x000fe20000000f00 */
[----:B------:R-:W-:Y:S01]  /*2fe0*/  IMAD.MOV.U32 R14, RZ, RZ, R41 ;  /* 0x000000ffff0e7224 */ /* 0x000fe200078e0029 */
[----:B------:R0:W-:Y:S01]  /*2ff0*/  STL [R1+0x460], R144 ;  /* 0x0004609001007387 */ /* 0x0001e20000100800 */
[----:B------:R-:W-:Y:S01]  /*3000*/  IMAD.MOV.U32 R15, RZ, RZ, R43 ;  /* 0x000000ffff0f7224 */ /* 0x000fe200078e002b */
[----:B------:R-:W-:Y:S01]  /*3010*/  MOV R238, R147 ;  /* 0x0000009300ee7202 */ /* 0x000fe20000000f00 */
[----:B------:R-:W-:-:S02]  /*3020*/  IMAD.MOV.U32 R233, RZ, RZ, R51 ;  /* 0x000000ffffe97224 */ /* 0x000fc400078e0033 */
[----:B------:R-:W-:Y:S02]  /*3030*/  IMAD.MOV.U32 R231, RZ, RZ, R81 ;  /* 0x000000ffffe77224 */ /* 0x000fe400078e0051 */
[----:B------:R-:W-:Y:S02]  /*3040*/  IMAD.MOV.U32 R228, RZ, RZ, R83 ;  /* 0x000000ffffe47224 */ /* 0x000fe400078e0053 */
[----:B------:R-:W-:Y:S02]  /*3050*/  IMAD.MOV.U32 R214, RZ, RZ, R117 ;  /* 0x000000ffffd67224 */ /* 0x000fe400078e0075 */
[----:B------:R-:W-:Y:S02]  /*3060*/  IMAD.MOV.U32 R213, RZ, RZ, R119 ;  /* 0x000000ffffd57224 */ /* 0x000fe400078e0077 */
[----:B------:R-:W-:Y:S02]  /*3070*/  IMAD.MOV.U32 R212, RZ, RZ, R133 ;  /* 0x000000ffffd47224 */ /* 0x000fe400078e0085 */
        /* <DEDUP_REMOVED lines=9> */
[----:B0-----:R-:W-:-:S06]  /*3110*/  WARPGROUP.ARRIVE ;  /* 0x00000000000079c5 */ /* 0x001fcc0000000000 */
[----:B------:R-:W-:Y:S01]  /*3120*/  HGMMA.64x256x16.F32 R24, gdesc[UR8].tnspB, RZ, !UPT, gsb0 ;  /* 0x43e00000081879f0 */ /* 0x000fe2000c0008ff */
        /* <DEDUP_REMOVED lines=19> */
[----:B------:R-:W-:-:S02]  /*3260*/  WARPGROUP.DEPBAR.LE gsb0, 0x0 ;  /* 0x00008000000079c5 */ /* 0x000fc40000010000 */
[----:B------:R-:W-:-:S06]  /*3270*/  WARPGROUP.ARRIVE ;  /* 0x00000000000079c5 */ /* 0x000fcc0000000000 */
[----:B------:R-:W-:Y:S01]  /*3280*/  HGMMA.64x256x16.F32 R24, gdesc[UR4].tnspB, R24, gsb0 ;  /* 0x43e00000041879f0 */ /* 0x000fe20008000818 */
[----:B------:R-:W-:Y:S01]  /*3290*/  UIADD3.64 UR8, UR12, 0x1fe, URZ ;  /* 0x000001fe0c087897 */ /* 0x000fe2000fffe03f */
[----:B------:R-:W-:Y:S01]  /*32a0*/  IMAD.MOV.U32 R8, RZ, RZ, R20 ;  /* 0x000000ffff087224 */ /* 0x000fe200078e0014 */
[----:B------:R-:W-:Y:S01]  /*32b0*/  MOV R9, R22 ;  /* 0x0000001600097202 */ /* 0x000fe20000000f00 */
[----:B------:R-:W-:Y:S01]  /*32c0*/  IMAD.MOV.U32 R17, RZ, RZ, R23 ;  /* 0x000000ffff117224 */ /* 0x000fe200078e0017 */
[----:B------:R-:W-:Y:S01]  /*32d0*/  MOV R16, R21 ;  /* 0x0000001500107202 */ /* 0x000fe20000000f00 */
[----:B------:R-:W-:Y:S01]  /*32e0*/  UIADD3.64 UR4, UR12, 0x200, URZ ;  /* 0x000002000c047897 */ /* 0x000fe2000fffe03f */
[----:B------:R-:W-:Y:S01]  /*32f0*/  UMOV UR6, UR14 ;  /* 0x0000000e00067c82 */ /* 0x000fe20008000000 */
[----:B------:R-:W-:Y:S01]  /*3300*/  UMOV UR7, UR15 ;  /* 0x0000000f00077c82 */ /* 0x000fe20008000000 */
[----:B------:R-:W-:Y:S02]  /*3310*/  WARPGROUP.DEPBAR.LE gsb0, 0x0 ;  /* 0x00008000000079c5 */ /* 0x000fe40000010000 */
        /* <DEDUP_REMOVED lines=40> */
[----:B------:R-:W-:Y:S04]  /*35a0*/  STL [R1+0x238], R105 ;  /* 0x0002386901007387 */ /* 0x000fe80000100800 */
[----:B------:R-:W-:Y:S04]  /*35b0*/  STL [R1+0x23c], R107 ;  /* 0x00023c6b01007387 */ /* 0x000fe80000100800 */
[----:B------:R-:W-:Y:S04]  /*35c0*/  STL [R1+0x240], R108 ;  /* 0x0002406c01007387 */ /* 0x000fe80000100800 */
[----:B------:R-:W-:Y:S01]  /*35d0*/  STL [R1+0x244], R110 ;  /* 0x0002446e01007387 */ /* 0x000fe20000100800 */
[----:B------:R-:W-:-:S03]  /*35e0*/  IMAD.MOV.U32 R207, RZ, RZ, R24 ;  /* 0x000000ffffcf7224 */ /* 0x000fc600078e0018 */
[----:B------:R-:W-:Y:S01]  /*35f0*/  STL.64 [R1+0x248], R112 ;  /* 0x0002487001007387 */ /* 0x000fe20000100a00 */
[----:B------:R-:W-:Y:S01]  /*3600*/  IMAD.MOV.U32 R206, RZ, RZ, R26 ;  /* 0x000000ffffce7224 */ /* 0x000fe200078e001a */
[----:B------:R-:W-:Y:S02]  /*3610*/  MOV R204, R42 ;  /* 0x0000002a00cc7202 */ /* 0x000fe40000000f00 */
[----:B------:R-:W-:Y:S01]  /*3620*/  STL.64 [R1+0x250], R114 ;  /* 0x0002507201007387 */ /* 0x000fe20000100a00 */
[----:B------:R-:W-:Y:S01]  /*3630*/  IMAD.MOV.U32 R205, RZ, RZ, R40 ;  /* 0x000000ffffcd7224 */ /* 0x000fe200078e0028 */
[----:B------:R-:W-:Y:S01]  /*3640*/  MOV R200, R74 ;  /* 0x0000004a00c87202 */ /* 0x000fe20000000f00 */
[----:B------:R-:W-:Y:S01]  /*3650*/  IMAD.MOV.U32 R203, RZ, RZ, R56 ;  /* 0x000000ffffcb7224 */ /* 0x000fe200078e0038 */
[----:B------:R-:W-:Y:S01]  /*3660*/  STL.64 [R1+0x258], R116 ;  /* 0x0002587401007387 */ /* 0x000fe20000100a00 */
[----:B------:R-:W-:Y:S01]  /*3670*/  IMAD.MOV.U32 R202, RZ, RZ, R58 ;  /* 0x000000ffffca7224 */ /* 0x000fe200078e003a */
[----:B------:R-:W-:Y:S01]  /*3680*/  MOV R21, R95 ;  /* 0x0000005f00157202 */ /* 0x000fe20000000f00 */
        /* <DEDUP_REMOVED lines=17> */
[----:B------:R0:W-:Y:S01]  /*37a0*/  STL.64 [R1+0x260], R118 ;  /* 0x0002607601007387 */ /* 0x0001e20000100a00 */
        /* <DEDUP_REMOVED lines=23> */
[----:B------:R0:W-:Y:S04]  /*3920*/  STL [R1+0x904], R200 ;  /* 0x000904c801007387 */ /* 0x0001e80000100800 */
[----:B------:R1:W-:Y:S04]  /*3930*/  STL [R1+0x900], R201 ;  /* 0x000900c901007387 */ /* 0x0003e80000100800 */
[----:B------:R2:W-:Y:S04]  /*3940*/  STL [R1+0x8fc], R202 ;  /* 0x0008fcca01007387 */ /* 0x0005e80000100800 */
[----:B------:R3:W-:Y:S04]  /*3950*/  STL [R1+0x8f8], R203 ;  /* 0x0008f8cb01007387 */ /* 0x0007e80000100800 */
[----:B------:R4:W-:Y:S04]  /*3960*/  STL [R1+0x8ec], R157 ;  /* 0x0008ec9d01007387 */ /* 0x0009e80000100800 */
[----:B------:R-:W-:Y:S04]  /*3970*/  STL [R1+0x8e8], R158 ;  /* 0x0008e89e01007387 */ /* 0x000fe80000100800 */
[----:B------:R-:W-:Y:S04]  /*3980*/  STL [R1+0x8e4], R159 ;  /* 0x0008e49f01007387 */ /* 0x000fe80000100800 */
[----:B------:R5:W-:Y:S04]  /*3990*/  STL [R1+0x8e0], R160 ;  /* 0x0008e0a001007387 */ /* 0x000be80000100800 */
[----:B------:R-:W-:Y:S04]  /*39a0*/  STL [R1+0x8dc], R161 ;  /* 0x0008dca101007387 */ /* 0x000fe80000100800 */
        /* <DEDUP_REMOVED lines=15> */
[----:B------:R-:W-:Y:S01]  /*3aa0*/  STL [R1+0x89c], R241 ;  /* 0x00089cf101007387 */ /* 0x000fe20000100800 */
[----:B------:R-:W-:-:S02]  /*3ab0*/  WARPGROUP.DEPBAR.LE gsb0, 0x0 ;  /* 0x00008000000079c5 */ /* 0x000fc40000010000 */
[----:B------:R-:W-:-:S06]  /*3ac0*/  WARPGROUP.ARRIVE ;  /* 0x00000000000079c5 */ /* 0x000fcc0000000000 */
[----:B------:R-:W-:Y:S01]  /*3ad0*/  HGMMA.64x256x16.F32 R24, gdesc[UR4].tnspB, R24, gsb0 ;  /* 0x43e00000041879f0 */ /* 0x000fe20008000818 */
        /* <DEDUP_REMOVED lines=15> */
[----:B------:R5:W-:Y:S04]  /*3bd0*/  STL [R1+0x85c], R234 ;  /* 0x00085cea01007387 */ /* 0x000be80000100800 */
[----:B------:R5:W-:Y:S01]  /*3be0*/  STL [R1+0x858], R236 ;  /* 0x000858ec01007387 */ /* 0x000be20000100800 */
[----:B------:R-:W-:Y:S01]  /*3bf0*/  UIADD3.64 UR8, UR12, 0x2fe, URZ ;  /* 0x000002fe0c087897 */ /* 0x000fe2000fffe03f */
[----:B------:R-:W-:-:S02]  /*3c00*/  WARPGROUP.DEPBAR.LE gsb0, 0x0 ;  /* 0x00008000000079c5 */ /* 0x000fc40000010000 */
[----:B------:R-:W-:Y:S04]  /*3c10*/  STL.64 [R1], R24 ;  /* 0x0000001801007387 */ /* 0x000fe80000100a00 */
        /* <DEDUP_REMOVED lines=15> */
[----:B------:R-:W-:Y:S01]  /*3d10*/  STL [R1+0x80], R56 ;  /* 0x0000803801007387 */ /* 0x000fe20000100800 */
[----:B0-----:R-:W-:-:S03]  /*3d20*/  IMAD.MOV.U32 R200, RZ, RZ, R49 ;  /* 0x000000ffffc87224 */ /* 0x001fc600078e0031 */
[----:B------:R-:W-:Y:S01]  /*3d30*/  STL [R1+0x88], R58 ;  /* 0x0000883a01007387 */ /* 0x000fe20000100800 */
[----:B-1----:R-:W-:Y:S01]  /*3d40*/  MOV R201, R51 ;  /* 0x0000003300c97202 */ /* 0x002fe20000000f00 */
[----:B--2---:R-:W-:Y:S02]  /*3d50*/  IMAD.MOV.U32 R202, RZ, RZ, R37 ;  /* 0x000000ffffca7224 */ /* 0x004fe400078e0025 */
[----:B------:R-:W-:Y:S01]  /*3d60*/  STL [R1+0x90], R60 ;  /* 0x0000903c01007387 */ /* 0x000fe20000100800 */
[----:B---3--:R-:W-:Y:S01]  /*3d70*/  IMAD.MOV.U32 R203, RZ, RZ, R39 ;  /* 0x000000ffffcb7224 */ /* 0x008fe200078e0027 */
[----:B------:R-:W-:Y:S01]  /*3d80*/  MOV R231, R55 ;  /* 0x0000003700e77202 */ /* 0x000fe20000000f00 */
[----:B------:R-:W-:Y:S01]  /*3d90*/  IMAD.MOV.U32 R228, RZ, RZ, R53 ;  /* 0x000000ffffe47224 */ /* 0x000fe200078e0035 */
[----:B------:R-:W-:Y:S01]  /*3da0*/  STL [R1+0xc0], R72 ;  /* 0x0000c04801007387 */ /* 0x000fe20000100800 */
[----:B----4-:R-:W-:Y:S01]  /*3db0*/  IMAD.MOV.U32 R157, RZ, RZ, R62 ;  /* 0x000000ffff9d7224 */ /* 0x010fe200078e003e */
[----:B-----5:R-:W-:Y:S01]  /*3dc0*/  MOV R160, R64 ;  /* 0x0000004000a07202 */ /* 0x020fe20000000f00 */
        /* <DEDUP_REMOVED lines=90> */
[----:B0-----:R-:W-:-:S06]  /*4370*/  WARPGROUP.ARRIVE ;  /* 0x00000000000079c5 */ /* 0x001fcc0000000000 */
[----:B------:R-:W-:Y:S01]  /*4380*/  HGMMA.64x256x16.F32 R24, gdesc[UR8].tnspB, RZ, !UPT, gsb0 ;  /* 0x43e00000081879f0 */ /* 0x000fe2000c0008ff */
[----:B------:R-:W-:Y:S01]  /*4390*/  UIADD3.64 UR4, UR12, 0x300, URZ ;  /* 0x000003000c047897 */ /* 0x000fe2000fffe03f */
[----:B------:R-:W-:Y:S01]  /*43a0*/  UMOV UR6, UR14 ;  /* 0x0000000e00067c82 */ /* 0x000fe20008000000 */
[----:B------:R-:W-:Y:S01]  /*43b0*/  UMOV UR7, UR15 ;  /* 0x0000000f00077c82 */ /* 0x000fe20008000000 */
[C---:B------:R-:W-:Y:S01]  /*43c0*/  SHF.L.U32 R2, R152.reuse, 0x5, RZ ;  /* 0x0000000598027819 */ /* 0x040fe200000006ff */
[----:B------:R-:W-:Y:S01]  /*43d0*/  IMAD.SHL.U32 R0, R152, 0x10, RZ ;  /* 0x0000001098007824 */ /* 0x000fe200078e00ff */
[----:B------:R-:W-:Y:S02]  /*43e0*/  SHF.R.S32.HI R3, RZ, 0x2, R152 ;  /* 0x00000002ff037819 */ /* 0x000fe40000011498 */
[----:B------:R-:W-:Y:S02]  /*43f0*/  LOP3.LUT R2, R2, 0x60, RZ, 0xc0, !PT ;  /* 0x0000006002027812 */ /* 0x000fe400078ec0ff */
[----:B------:R-:W-:-:S02]  /*4400*/  SGXT R3, R3, 0x1 ;  /* 0x000000010303781a */ /* 0x000fc40000000200 */
[----:B------:R-:W-:-:S04]  /*4410*/  LOP3.LUT R2, R2, 0x780, R0, 0xf8, !PT ;  /* 0x0000078002027812 */ /* 0x000fc800078ef800 */
[----:B------:R-:W-:Y:S01]  /*4420*/  LOP3.LUT R2, R2, 0x2010, R3, 0xf8, !PT ;  /* 0x0000201002027812 */ /* 0x000fe200078ef803 */
[----:B------:R-:W-:Y:S02]  /*4430*/  WARPGROUP.DEPBAR.LE gsb0, 0x0 ;  /* 0x00008000000079c5 */ /* 0x000fe40000010000 */
[----:B------:R-:W-:-:S09]  /*4440*/  WARPGROUP.ARRIVE ;  /* 0x00000000000079c5 */ /* 0x000fd20000000000 */
[----:B------:R-:W-:Y:S03]  /*4450*/  HGMMA.64x256x16.F32 R24, gdesc[UR4].tnspB, R24, gsb0 ;  /* 0x43e00000041879f0 */ /* 0x000fe60008000818 */
[----:B------:R-:W-:Y:S02]  /*4460*/  WARPGROUP.DEPBAR.LE gsb0, 0x0 ;  /* 0x00008000000079c5 */ /* 0x000fe40000010000 */
[----:B------:R-:W-:Y:S06]  /*4470*/  BAR.SYNC.DEFER_BLOCKING 0x0 ;  /* 0x0000000000007b1d */ /* 0x000fec0000010000 */
[----:B------:R0:W-:Y:S04]  /*4480*/  STS.128 [R2+UR16+0x800], R4 ;  /* 0x0008000402007988 */ /* 0x0001e80008000c10 */
[----:B0-----:R-:W2:Y:S04]  /*4490*/  LDL.LU R4, [R1+0x290] ;  /* 0x0002900001047983 */ /* 0x001ea80000300800 */
[----:B------:R-:W2:Y:S04]  /*44a0*/  LDL.LU R5, [R1+0x298] ;  /* 0x0002980001057983 */ /* 0x000ea80000300800 */
[----:B------:R-:W2:Y:S04]  /*44b0*/  LDL.LU R6, [R1+0x2d0] ;  /* 0x0002d00001067983 */ /* 0x000ea80000300800 */
[----:B------:R-:W2:Y:S04]  /*44c0*/  LDL.LU R7, [R1+0x2d8] ;  /* 0x0002d80001077983 */ /* 0x000ea80000300800 */
[----:B--2---:R0:W-:Y:S04]  /*44d0*/  STS.128 [R2+UR16+0x1000], R4 ;  /* 0x0010000402007988 */ /* 0x0041e80008000c10 */
[----:B0-----:R-:W2:Y:S04]  /*44e0*/  LDL.LU R4, [R1+0x2a0] ;  /* 0x0002a00001047983 */ /* 0x001ea80000300800 */
[----:B------:R-:W2:Y:S04]  /*44f0*/  LDL.LU R5, [R1+0x2a8] ;  /* 0x0002a80001057983 */ /* 0x000ea80000300800 */
[----:B------:R-:W2:Y:S01]  /*4500*/  LDL.LU R6, [R1+0x2e0] ;  /* 0x0002e00001067983 */ /* 0x000ea20000300800 */
[----:B------:R-:W-:-:S03]  /*4510*/  IMAD.MOV.U32 R7, RZ, RZ, R208 ;  /* 0x000000ffff077224 */ /* 0x000fc600078e00d0 */
[----:B------:R0:W-:Y:S04]  /*4520*/  STS.128 [R2+UR16], R8 ;  /* 0x0000000802007988 */ /* 0x0001e80008000c10 */
[----:B0-----:R-:W3:Y:S04]  /*4530*/  LDL.LU R8, [R1+0x294] ;  /* 0x0002940001087983 */ /* 0x001ee80000300800 */
[----:B------:R-:W3:Y:S04]  /*4540*/  LDL.LU R9, [R1+0x29c] ;  /* 0x00029c0001097983 */ /* 0x000ee80000300800 */
[----:B------:R-:W3:Y:S04]  /*4550*/  LDL.LU R10, [R1+0x2d4] ;  /* 0x0002d400010a7983 */ /* 0x000ee80000300800 */
[----:B------:R-:W3:Y:S04]  /*4560*/  LDL.LU R11, [R1+0x2dc] ;  /* 0x0002dc00010b7983 */ /* 0x000ee80000300800 */
[----:B--2---:R0:W-:Y:S04]  /*4570*/  STS.128 [R2+UR16+0x1800], R4 ;  /* 0x0018000402007988 */ /* 0x0041e80008000c10 */
[----:B0-----:R-:W2:Y:S04]  /*4580*/  LDL.LU R4, [R1+0x2a4] ;  /* 0x0002a40001047983 */ /* 0x001ea80000300800 */
[----:B------:R-:W2:Y:S01]  /*4590*/  LDL.LU R5, [R1+0x2ac] ;  /* 0x0002ac0001057983 */ /* 0x000ea20000300800 */
[----:B------:R-:W-:Y:S01]  /*45a0*/  IMAD.SHL.U32 R3, R152, 0x100, RZ ;  /* 0x0000010098037824 */ /* 0x000fe200078e00ff */
[----:B------:R-:W-:Y:S01]  /*45b0*/  LOP3.LUT R208, R2, 0x10, RZ, 0x3c, !PT ;  /* 0x0000001002d07812 */ /* 0x000fe200078e3cff */
[----:B------:R-:W-:Y:S01]  /*45c0*/  IMAD.MOV.U32 R7, RZ, RZ, R233 ;  /* 0x000000ffff077224 */ /* 0x000fe200078e00e9 */
[----:B------:R-:W-:-:S02]  /*45d0*/  MOV R6, R235 ;  /* 0x000000eb00067202 */ /* 0x000fc40000000f00 */
[----:B------:R-:W-:Y:S01]  /*45e0*/  LOP3.LUT R3, R3, 0x1800, RZ, 0xc0, !PT ;  /* 0x0000180003037812 */ /* 0x000fe200078ec0ff */
[----:B------:R-:W-:Y:S03]  /*45f0*/  STS.128 [R208+UR16], R16 ;  /* 0x00000010d0007988 */ /* 0x000fe60008000c10 */
[----:B------:R-:W-:Y:S02]  /*4600*/  LOP3.LUT R0, R3, 0x70, R0, 0xf8, !PT ;  /* 0x0000007003007812 */ /* 0x000fe400078ef800 */
[----:B------:R-:W-:Y:S01]  /*4610*/  SHF.R.S32.HI R3, RZ, 0x5, R152 ;  /* 0x00000005ff037819 */ /* 0x000fe20000011498 */
[----:B------:R-:W-:Y:S01]  /*4620*/  STS.128 [R208+UR16+0x800], R12 ;  /* 0x0008000cd0007988 */ /* 0x000fe20008000c10 */
[----:B------:R-:W-:-:S03]  /*4630*/  LOP3.LUT R152, R152, 0x40, RZ, 0xc0, !PT ;  /* 0x0000004098987812 */ /* 0x000fc600078ec0ff */
[----:B---3--:R-:W-:Y:S01]  /*4640*/  STS.128 [R208+UR16+0x1000], R8 ;  /* 0x00100008d0007988 */ /* 0x008fe20008000c10 */
[----:B------:R-:W-:Y:S02]  /*4650*/  R2UR UR4, R152 ;  /* 0x00000000980472ca */ /* 0x000fe400000e0000 */
[----:B------:R-:W-:-:S04]  /*4660*/  SGXT R3, R3, 0x1 ;  /* 0x000000010303781a */ /* 0x000fc80000000200 */
[----:B------:R-:W-:-:S07]  /*4670*/  LOP3.LUT R0, R0, 0x2010, R3, 0x78, !PT ;  /* 0x0000201000007812 */ /* 0x000fce00078e7803 */
[----:B------:R-:W-:Y:S02]  /*4680*/  ULEA UR4, UR4, UR16, 0x1 ;  /* 0x0000001004047291 */ /* 0x000fe4000f8e083f */
[----:B--2---:R-:W-:Y:S01]  /*4690*/  STS.128 [R208+UR16+0x1800], R4 ;  /* 0x00180004d0007988 */ /* 0x004fe20008000c10 */
[----:B------:R-:W-:Y:S06]  /*46a0*/  BAR.SYNC.DEFER_BLOCKING 0x0 ;  /* 0x0000000000007b1d */ /* 0x000fec0000010000 */
[----:B------:R-:W0:Y:S04]  /*46b0*/  LDS.128 R8, [R0+UR4+0x100] ;  /* 0x0001000400087984 */ /* 0x000e280008000c00 */
[----:B------:R-:W1:Y:S04]  /*46c0*/  LDS.128 R16, [R0+UR4+0x200] ;  /* 0x0002000400107984 */ /* 0x000e680008000c00 */
[----:B------:R-:W2:Y:S04]  /*46d0*/  LDS.128 R12, [R0+UR4+0x300] ;  /* 0x00030004000c7984 */ /* 0x000ea80008000c00 */
[----:B0-----:R-:W-:Y:S01]  /*46e0*/  STL [R1+0x6a4], R9 ;  /* 0x0006a40901007387 */ /* 0x001fe20000100800 */
[----:B------:R-:W-:-:S02]  /*46f0*/  IMAD.MOV.U32 R235, RZ, RZ, R8 ;  /* 0x000000ffffeb7224 */ /* 0x000fc400078e0008 */
[----:B------:R-:W-:Y:S01]  /*4700*/  IMAD.MOV.U32 R233, RZ, RZ, R10 ;  /* 0x000000ffffe97224 */ /* 0x000fe200078e000a */
[----:B------:R-:W-:Y:S04]  /*4710*/  STL [R1+0x6ac], R11 ;  /* 0x0006ac0b01007387 */ /* 0x000fe80000100800 */
[----:B------:R-:W0:Y:S04]  /*4720*/  LDS.128 R8, [R0+UR4+0x400] ;  /* 0x0004000400087984 */ /* 0x000e280008000c00 */
[----:B-1----:R-:W-:Y:S04]  /*4730*/  STL.64 [R1+0x690], R16 ;  /* 0x0006901001007387 */ /* 0x002fe80000100a00 */
[----:B------:R-:W-:Y:S04]  /*4740*/  STL.64 [R1+0x698], R18 ;  /* 0x0006981201007387 */ /* 0x000fe80000100a00 */
[----:B------:R-:W1:Y:S04]  /*4750*/  LDS.128 R16, [R0+UR4+0x500] ;  /* 0x0005000400107984 */ /* 0x000e680008000c00 */
[----:B--2---:R-:W-:Y:S04]  /*4760*/  STL.64 [R1+0x680], R12 ;  /* 0x0006800c01007387 */ /* 0x004fe80000100a00 */
[----:B------:R-:W-:Y:S04]  /*4770*/  STL.64 [R1+0x688], R14 ;  /* 0x0006880e01007387 */ /* 0x000fe80000100a00 */
[----:B------:R-:W2:Y:S04]  /*4780*/  LDS.128 R12, [R0+UR4+0x600] ;  /* 0x00060004000c7984 */ /* 0x000ea80008000c00 */
[----:B0-----:R-:W-:Y:S04]  /*4790*/  STL.64 [R1+0x670], R8 ;  /* 0x0006700801007387 */ /* 0x001fe80000100a00 */
[----:B------:R-:W-:Y:S04]  /*47a0*/  STL.64 [R1+0x678], R10 ;  /* 0x0006780a01007387 */ /* 0x000fe80000100a00 */
[----:B------:R-:W0:Y:S01]  /*47b0*/  LDS.128 R8, [R0+UR4+0x700] ;  /* 0x0007000400087984 */ /* 0x000e220008000c00 */
[----:B------:R-:W-:Y:S01]  /*47c0*/  IMAD.MOV.U32 R4, RZ, RZ, R207 ;  /* 0x000000ffff047224 */ /* 0x000fe200078e00cf */
[----:B------:R-:W-:Y:S01]  /*47d0*/  MOV R6, R205 ;  /* 0x000000cd00067202 */ /* 0x000fe20000000f00 */
[----:B------:R-:W-:-:S02]  /*47e0*/  IMAD.MOV.U32 R5, RZ, RZ, R206 ;  /* 0x000000ffff057224 */ /* 0x000fc400078e00ce */
[----:B------:R-:W-:Y:S02]  /*47f0*/  IMAD.MOV.U32 R7, RZ, RZ, R204 ;  /* 0x000000ffff077224 */ /* 0x000fe400078e00cc */
[----:B------:R-:W-:Y:S01]  /*4800*/  LDS.128 R204, [R0+UR4] ;  /* 0x0000000400cc7984 */ /* 0x000fe20008000c00 */
[----:B------:R-:W-:Y:S06]  /*4810*/  BAR.SYNC.DEFER_BLOCKING 0x0 ;  /* 0x0000000000007b1d */ /* 0x000fec0000010000 */
[----:B-1----:R-:W-:Y:S04]  /*4820*/  STL.64 [R1+0x660], R16 ;  /* 0x0006601001007387 */ /* 0x002fe80000100a00 */
[----:B------:R-:W-:Y:S04]  /*4830*/  STL.64 [R1+0x668], R18 ;  /* 0x0006681201007387 */ /* 0x000fe80000100a00 */
[----:B--2---:R-:W-:Y:S04]  /*4840*/  STL.64 [R1+0x650], R12 ;  /* 0x0006500c01007387 */ /* 0x004fe80000100a00 */
[----:B------:R-:W-:Y:S04]  /*4850*/  STL.64 [R1+0x658], R14 ;  /* 0x0006580e01007387 */ /* 0x000fe80000100a00 */
[----:B------:R-:W-:Y:S04]  /*4860*/  STS.128 [R2+UR16], R4 ;  /* 0x0000000402007988 */ /* 0x000fe80008000c10 */
[----:B0-----:R0:W-:Y:S04]  /*4870*/  STL.64 [R1+0x640], R8 ;  /* 0x0006400801007387 */ /* 0x0011e80000100a00 */
[----:B------:R1:W-:Y:S04]  /*4880*/  STL.64 [R1+0x648], R10 ;  /* 0x0006480a01007387 */ /* 0x0003e80000100a00 */
[----:B0-----:R-:W2:Y:S04]  /*4890*/  LDL.LU R8, [R1+0x110] ;  /* 0x0001100001087983 */ /* 0x001ea80000300800 */
[----:B------:R-:W2:Y:S04]  /*48a0*/  LDL.LU R9, [R1+0x118] ;  /* 0x0001180001097983 */ /* 0x000ea80000300800 */
[----:B-1----:R-:W2:Y:S04]  /*48b0*/  LDL.LU R10, [R1+0x150] ;  /* 0x00015000010a7983 */ /* 0x002ea80000300800 */
[----:B------:R-:W2:Y:S04]  /*48c0*/  LDL.LU R11, [R1+0x158] ;  /* 0x00015800010b7983 */ /* 0x000ea80000300800 */
[----:B------:R-:W3:Y:S04]  /*48d0*/  LDL.LU R4, [R1+0x120] ;  /* 0x0001200001047983 */ /* 0x000ee80000300800 */
[----:B------:R-:W3:Y:S04]  /*48e0*/  LDL.LU R5, [R1+0x128] ;  /* 0x0001280001057983 */ /* 0x000ee80000300800 */
[----:B------:R-:W3:Y:S04]  /*48f0*/  LDL.LU R6, [R1+0x160] ;  /* 0x0001600001067983 */ /* 0x000ee80000300800 */
[----:B------:R-:W3:Y:S04]  /*4900*/  LDL.LU R7, [R1+0x168] ;  /* 0x0001680001077983 */ /* 0x000ee80000300800 */
[----:B---3--:R0:W-:Y:S04]  /*4910*/  STS.128 [R2+UR16+0x1000], R4 ;  /* 0x0010000402007988 */ /* 0x0081e80008000c10 */
[----:B0-----:R-:W3:Y:S04]  /*4920*/  LDL.LU R4, [R1+0x130] ;  /* 0x0001300001047983 */ /* 0x001ee80000300800 */
[----:B------:R-:W3:Y:S04]  /*4930*/  LDL.LU R5, [R1+0x138] ;  /* 0x0001380001057983 */ /* 0x000ee80000300800 */
[----:B------:R-:W3:Y:S04]  /*4940*/  LDL.LU R6, [R1+0x170] ;  /* 0x0001700001067983 */ /* 0x000ee80000300800 */
[----:B------:R-:W3:Y:S04]  /*4950*/  LDL.LU R7, [R1+0x178] ;  /* 0x0001780001077983 */ /* 0x000ee80000300800 */
[----:B------:R-:W4:Y:S04]  /*4960*/  LDL.LU R16, [R1+0x104] ;  /* 0x0001040001107983 */ /* 0x000f280000300800 */
[----:B------:R-:W4:Y:S04]  /*4970*/  LDL.LU R17, [R1+0x10c] ;  /* 0x00010c0001117983 */ /* 0x000f280000300800 */
[----:B------:R-:W4:Y:S04]  /*4980*/  LDL.LU R18, [R1+0x144] ;  /* 0x0001440001127983 */ /* 0x000f280000300800 */
[----:B------:R-:W4:Y:S04]  /*4990*/  LDL.LU R19, [R1+0x14c] ;  /* 0x00014c0001137983 */ /* 0x000f280000300800 */
[----:B------:R-:W5:Y:S04]  /*49a0*/  LDL.LU R12, [R1+0x114] ;  /* 0x00011400010c7983 */ /* 0x000f680000300800 */
[----:B------:R-:W5:Y:S04]  /*49b0*/  LDL.LU R13, [R1+0x11c] ;  /* 0x00011c00010d7983 */ /* 0x000f680000300800 */
[----:B------:R-:W5:Y:S04]  /*49c0*/  LDL.LU R14, [R1+0x154] ;  /* 0x00015400010e7983 */ /* 0x000f680000300800 */
[----:B--2---:R0:W-:Y:S04]  /*49d0*/  STS.128 [R2+UR16+0x800], R8 ;  /* 0x0008000802007988 */ /* 0x0041e80008000c10 */
[----:B------:R-:W5:Y:S04]  /*49e0*/  LDL.LU R15, [R1+0x15c] ;  /* 0x00015c00010f7983 */ /* 0x000f680000300800 */
[----:B0-----:R-:W2:Y:S04]  /*49f0*/  LDL.LU R8, [R1+0x124] ;  /* 0x0001240001087983 */ /* 0x001ea80000300800 */
[----:B------:R-:W2:Y:S04]  /*4a00*/  LDL.LU R9, [R1+0x12c] ;  /* 0x00012c0001097983 */ /* 0x000ea80000300800 */
[----:B------:R-:W2:Y:S04]  /*4a10*/  LDL.LU R10, [R1+0x164] ;  /* 0x00016400010a7983 */ /* 0x000ea80000300800 */
[----:B------:R-:W2:Y:S04]  /*4a20*/  LDL.LU R11, [R1+0x16c] ;  /* 0x00016c00010b7983 */ /* 0x000ea80000300800 */
[----:B---3--:R0:W-:Y:S04]  /*4a30*/  STS.128 [R2+UR16+0x1800], R4 ;  /* 0x0018000402007988 */ /* 0x0081e80008000c10 */
[----:B0-----:R-:W3:Y:S04]  /*4a40*/  LDL.LU R4, [R1+0x134] ;  /* 0x0001340001047983 */ /* 0x001ee80000300800 */
[----:B------:R-:W3:Y:S04]  /*4a50*/  LDL.LU R5, [R1+0x13c] ;  /* 0x00013c0001057983 */ /* 0x000ee80000300800 */
[----:B------:R-:W3:Y:S04]  /*4a60*/  LDL.LU R6, [R1+0x174] ;  /* 0x0001740001067983 */ /* 0x000ee80000300800 */
[----:B------:R-:W3:Y:S04]  /*4a70*/  LDL.LU R7, [R1+0x17c] ;  /* 0x00017c0001077983 */ /* 0x000ee80000300800 */
[----:B----4-:R-:W-:Y:S04]  /*4a80*/  STS.128 [R208+UR16], R16 ;  /* 0x00000010d0007988 */ /* 0x010fe80008000c10 */
[----:B-----5:R-:W-:Y:S04]  /*4a90*/  STS.128 [R208+UR16+0x800], R12 ;  /* 0x0008000cd0007988 */ /* 0x020fe80008000c10 */
[----:B--2---:R-:W-:Y:S04]  /*4aa0*/  STS.128 [R208+UR16+0x1000], R8 ;  /* 0x00100008d0007988 */ /* 0x004fe80008000c10 */
[----:B---3--:R0:W-:Y:S01]  /*4ab0*/  STS.128 [R208+UR16+0x1800], R4 ;  /* 0x00180004d0007988 */ /* 0x0081e20008000c10 */
[----:B------:R-:W-:Y:S06]  /*4ac0*/  BAR.SYNC.DEFER_BLOCKING 0x0 ;  /* 0x0000000000007b1d */ /* 0x000fec0000010000 */
[----:B0-----:R-:W2:Y:S04]  /*4ad0*/  LDL.LU R4, [R1] ;  /* 0x0000000001047983 */ /* 0x001ea80000300800 */
[----:B------:R-:W2:Y:S04]  /*4ae0*/  LDL.LU R5, [R1+0x8] ;  /* 0x0000080001057983 */ /* 0x000ea80000300800 */
[----:B------:R-:W2:Y:S04]  /*4af0*/  LDL.LU R6, [R1+0x40] ;  /* 0x0000400001067983 */ /* 0x000ea80000300800 */
[----:B------:R-:W2:Y:S04]  /*4b00*/  LDL.LU R7, [R1+0x48] ;  /* 0x0000480001077983 */ /* 0x000ea80000300800 */
[----:B------:R-:W0:Y:S04]  /*4b10*/  LDS.128 R12, [R0+UR4] ;  /* 0x00000004000c7984 */ /* 0x000e280008000c00 */
[----:B------:R-:W1:Y:S04]  /*4b20*/  LDS.128 R8, [R0+UR4+0x100] ;  /* 0x0001000400087984 */ /* 0x000e680008000c00 */
[----:B------:R-:W3:Y:S04]  /*4b30*/  LDS.128 R16, [R0+UR4+0x200] ;  /* 0x0002000400107984 */ /* 0x000ee80008000c00 */
[----:B0-----:R-:W-:Y:S04]  /*4b40*/  STL.64 [R1+0x5f0], R12 ;  /* 0x0005f00c01007387 */ /* 0x001fe80000100a00 */
[----:B------:R-:W-:Y:S04]  /*4b50*/  STL.64 [R1+0x5f8], R14 ;  /* 0x0005f80e01007387 */ /* 0x000fe80000100a00 */
[----:B------:R-:W0:Y:S04]  /*4b60*/  LDS.128 R12, [R0+UR4+0x300] ;  /* 0x00030004000c7984 */ /* 0x000e280008000c00 */
[----:B-1----:R-:W-:Y:S04]  /*4b70*/  STL.64 [R1+0x5e0], R8 ;  /* 0x0005e00801007387 */ /* 0x002fe80000100a00 */
[----:B------:R-:W-:Y:S04]  /*4b80*/  STL.64 [R1+0x5e8], R10 ;  /* 0x0005e80a01007387 */ /* 0x000fe80000100a00 */
[----:B------:R-:W1:Y:S04]  /*4b90*/  LDS.128 R8, [R0+UR4+0x400] ;  /* 0x0004000400087984 */ /* 0x000e680008000c00 */
[----:B---3--:R-:W-:Y:S04]  /*4ba0*/  STL.64 [R1+0x5d0], R16 ;  /* 0x0005d01001007387 */ /* 0x008fe80000100a00 */
[----:B------:R-:W-:Y:S04]  /*4bb0*/  STL.64 [R1+0x5d8], R18 ;  /* 0x0005d81201007387 */ /* 0x000fe80000100a00 */
[----:B------:R-:W3:Y:S04]  /*4bc0*/  LDS.128 R16, [R0+UR4+0x500] ;  /* 0x0005000400107984 */ /* 0x000ee80008000c00 */
[----:B0-----:R-:W-:Y:S04]  /*4bd0*/  STL.64 [R1+0x5c0], R12 ;  /* 0x0005c00c01007387 */ /* 0x001fe80000100a00 */
[----:B------:R-:W-:Y:S04]  /*4be0*/  STL.64 [R1+0x5c8], R14 ;  /* 0x0005c80e01007387 */ /* 0x000fe80000100a00 */
[----:B------:R-:W0:Y:S04]  /*4bf0*/  LDS.128 R12, [R0+UR4+0x600] ;  /* 0x00060004000c7984 */ /* 0x000e280008000c00 */
[----:B-1----:R-:W-:Y:S04]  /*4c00*/  STL.64 [R1+0x630], R8 ;  /* 0x0006300801007387 */ /* 0x002fe80000100a00 */
[----:B------:R-:W-:Y:S04]  /*4c10*/  STL.64 [R1+0x638], R10 ;  /* 0x0006380a01007387 */ /* 0x000fe80000100a00 */
[----:B------:R-:W1:Y:S01]  /*4c20*/  LDS.128 R8, [R0+UR4+0x700] ;  /* 0x0007000400087984 */ /* 0x000e620008000c00 */
[----:B------:R-:W-:Y:S06]  /*4c30*/  BAR.SYNC.DEFER_BLOCKING 0x0 ;  /* 0x0000000000007b1d */ /* 0x000fec0000010000 */
[----:B---3--:R-:W-:Y:S04]  /*4c40*/  STL.64 [R1+0x620], R16 ;  /* 0x0006201001007387 */ /* 0x008fe80000100a00 */
[----:B------:R-:W-:Y:S04]  /*4c50*/  STL.64 [R1+0x628], R18 ;  /* 0x0006281201007387 */ /* 0x000fe80000100a00 */
[----:B0-----:R-:W-:Y:S04]  /*4c60*/  STL.64 [R1+0x610], R12 ;  /* 0x0006100c01007387 */ /* 0x001fe80000100a00 */
[----:B------:R-:W-:Y:S04]  /*4c70*/  STL.64 [R1+0x618], R14 ;  /* 0x0006180e01007387 */ /* 0x000fe80000100a00 */
[----:B-1----:R0:W-:Y:S04]  /*4c80*/  STL.64 [R1+0x600], R8 ;  /* 0x0006000801007387 */ /* 0x0021e80000100a00 */
[----:B------:R1:W-:Y:S04]  /*4c90*/  STL.64 [R1+0x608], R10 ;  /* 0x0006080a01007387 */ /* 0x0003e80000100a00 */
[----:B0-----:R-:W3:Y:S04]  /*4ca0*/  LDL.LU R8, [R1+0x10] ;  /* 0x0000100001087983 */ /* 0x001ee80000300800 */
[----:B------:R-:W3:Y:S04]  /*4cb0*/  LDL.LU R9, [R1+0x18] ;  /* 0x0000180001097983 */ /* 0x000ee80000300800 */
[----:B-1----:R-:W3:Y:S04]  /*4cc0*/  LDL.LU R10, [R1+0x50] ;  /* 0x00005000010a7983 */ /* 0x002ee80000300800 */
[----:B------:R-:W3:Y:S04]  /*4cd0*/  LDL.LU R11, [R1+0x58] ;  /* 0x00005800010b7983 */ /* 0x000ee80000300800 */
[----:B--2---:R0:W-:Y:S04]  /*4ce0*/  STS.128 [R2+UR16], R4 ;  /* 0x0000000402007988 */ /* 0x0041e80008000c10 */
[----:B0-----:R-:W2:Y:S04]  /*4cf0*/  LDL.LU R4, [R1+0x20] ;  /* 0x0000200001047983 */ /* 0x001ea80000300800 */
[----:B------:R-:W2:Y:S04]  /*4d00*/  LDL.LU R5, [R1+0x28] ;  /* 0x0000280001057983 */ /* 0x000ea80000300800 */
[----:B------:R-:W2:Y:S04]  /*4d10*/  LDL.LU R6, [R1+0x60] ;  /* 0x0000600001067983 */ /* 0x000ea80000300800 */
[----:B------:R-:W2:Y:S04]  /*4d20*/  LDL.LU R7, [R1+0x68] ;  /* 0x0000680001077983 */ /* 0x000ea80000300800 */
[----:B---3--:R-:W-:Y:S04]  /*4d30*/  STS.128 [R2+UR16+0x800], R8 ;  /* 0x0008000802007988 */ /* 0x008fe80008000c10 */
[----:B--2---:R0:W-:Y:S04]  /*4d40*/  STS.128 [R2+UR16+0x1000], R4 ;  /* 0x0010000402007988 */ /* 0x0041e80008000c10 */
[----:B0-----:R-:W2:Y:S04]  /*4d50*/  LDL.LU R4, [R1+0x30] ;  /* 0x0000300001047983 */ /* 0x001ea80000300800 */
[----:B------:R-:W2:Y:S04]  /*4d60*/  LDL.LU R5, [R1+0x38] ;  /* 0x0000380001057983 */ /* 0x000ea80000300800 */
[----:B------:R-:W2:Y:S04]  /*4d70*/  LDL.LU R6, [R1+0x70] ;  /* 0x0000700001067983 */ /* 0x000ea80000300800 */
[----:B------:R-:W2:Y:S04]  /*4d80*/  LDL.LU R7, [R1+0x78] ;  /* 0x0000780001077983 */ /* 0x000ea80000300800 */
[----:B------:R-:W3:Y:S04]  /*4d90*/  LDL.LU R16, [R1+0x4] ;  /* 0x0000040001107983 */ /* 0x000ee80000300800 */
        /* <DEDUP_REMOVED lines=8> */
[----:B------:R-:W5:Y:S01]  /*4e20*/  LDL.LU R9, [R1+0x2c] ;  /* 0x00002c0001097983 */ /* 0x000f620000300800 */
[----:B------:R-:W-:Y:S01]  /*4e30*/  MOV R10, R200 ;  /* 0x000000c8000a7202 */ /* 0x000fe20000000f00 */
[----:B------:R-:W-:-:S02]  /*4e40*/  IMAD.MOV.U32 R11, RZ, RZ, R201 ;  /* 0x000000ffff0b7224 */ /* 0x000fc400078e00c9 */
[----:B------:R-:W5:Y:S04]  /*4e50*/  LDL.LU R200, [R1+0x904] ;  /* 0x0009040001c87983 */ /* 0x000f680000300800 */
[----:B------:R-:W5:Y:S04]  /*4e60*/  LDL.LU R201, [R1+0x900] ;  /* 0x0009000001c97983 */ /* 0x000f680000300800 */
[----:B--2---:R0:W-:Y:S02]  /*4e70*/  STS.128 [R2+UR16+0x1800], R4 ;  /* 0x0018000402007988 */ /* 0x0041e40008000c10 */
[----:B0-----:R-:W-:Y:S01]  /*4e80*/  IMAD.MOV.U32 R4, RZ, RZ, R202 ;  /* 0x000000ffff047224 */ /* 0x001fe200078e00ca */
[----:B------:R-:W-:Y:S01]  /*4e90*/  MOV R6, R228 ;  /* 0x000000e400067202 */ /* 0x000fe20000000f00 */
[----:B------:R-:W-:-:S02]  /*4ea0*/  IMAD.MOV.U32 R5, RZ, RZ, R203 ;  /* 0x000000ffff057224 */ /* 0x000fc400078e00cb */
[----:B------:R-:W-:Y:S01]  /*4eb0*/  IMAD.MOV.U32 R7, RZ, RZ, R231 ;  /* 0x000000ffff077224 */ /* 0x000fe200078e00e7 */
[----:B---3--:R-:W-:Y:S04]  /*4ec0*/  STS.128 [R208+UR16], R16 ;  /* 0x00000010d0007988 */ /* 0x008fe80008000c10 */
[----:B------:R-:W-:Y:S04]  /*4ed0*/  STS.128 [R208+UR16+0x1800], R4 ;  /* 0x00180004d0007988 */ /* 0x000fe80008000c10 */
[----:B------:R-:W2:Y:S04]  /*4ee0*/  LDL.LU R202, [R1+0x8fc] ;  /* 0x0008fc0001ca7983 */ /* 0x000ea80000300800 */
[----:B----4-:R-:W-:Y:S04]  /*4ef0*/  STS.128 [R208+UR16+0x800], R12 ;  /* 0x0008000cd0007988 */ /* 0x010fe80008000c10 */
[----:B------:R-:W3:Y:S04]  /*4f00*/  LDL.LU R203, [R1+0x8f8] ;  /* 0x0008f80001cb7983 */ /* 0x000ee80000300800 */
[----:B-----5:R-:W-:Y:S01]  /*4f10*/  STS.128 [R208+UR16+0x1000], R8 ;  /* 0x00100008d0007988 */ /* 0x020fe20008000c10 */
[----:B------:R-:W-:Y:S06]  /*4f20*/  BAR.SYNC.DEFER_BLOCKING 0x0 ;  /* 0x0000000000007b1d */ /* 0x000fec0000010000 */
[----:B------:R-:W4:Y:S04]  /*4f30*/  LDL.LU R228, [R1+0x8f4] ;  /* 0x0008f40001e47983 */ /* 0x000f280000300800 */
[----:B------:R-:W5:Y:S04]  /*4f40*/  LDL.LU R231, [R1+0x8f0] ;  /* 0x0008f00001e77983 */ /* 0x000f680000300800 */
[----:B------:R-:W0:Y:S04]  /*4f50*/  LDS.128 R12, [R0+UR4] ;  /* 0x00000004000c7984 */ /* 0x000e280008000c00 */
[----:B------:R-:W1:Y:S04]  /*4f60*/  LDS.128 R8, [R0+UR4+0x100] ;  /* 0x0001000400087984 */ /* 0x000e680008000c00 */
[----:B------:R-:W1:Y:S04]  /*4f70*/  LDS.128 R16, [R0+UR4+0x200] ;  /* 0x0002000400107984 */ /* 0x000e680008000c00 */
[----:B0-----:R-:W-:Y:S04]  /*4f80*/  STL.64 [R1+0x5b0], R12 ;  /* 0x0005b00c01007387 */ /* 0x001fe80000100a00 */
[----:B------:R-:W-:Y:S04]  /*4f90*/  STL.64 [R1+0x5b8], R14 ;  /* 0x0005b80e01007387 */ /* 0x000fe80000100a00 */
[----:B------:R-:W0:Y:S04]  /*4fa0*/  LDS.128 R12, [R0+UR4+0x300] ;  /* 0x00030004000c7984 */ /* 0x000e280008000c00 */
[----:B-1----:R-:W-:Y:S04]  /*4fb0*/  STL.64 [R1+0x5a0], R8 ;  /* 0x0005a00801007387 */ /* 0x002fe80000100a00 */
[----:B------:R-:W-:Y:S04]  /*4fc0*/  STL.64 [R1+0x5a8], R10 ;  /* 0x0005a80a01007387 */ /* 0x000fe80000100a00 */
[----:B------:R-:W1:Y:S04]  /*4fd0*/  LDS.128 R8, [R0+UR4+0x400] ;  /* 0x0004000400087984 */ /* 0x000e680008000c00 */
[----:B------:R-:W-:Y:S04]  /*4fe0*/  STL.64 [R1+0x590], R16 ;  /* 0x0005901001007387 */ /* 0x000fe80000100a00 */
[----:B------:R-:W-:Y:S04]  /*4ff0*/  STL.64 [R1+0x598], R18 ;  /* 0x0005981201007387 */ /* 0x000fe80000100a00 */
[----:B------:R-:W1:Y:S04]  /*5000*/  LDS.128 R16, [R0+UR4+0x500] ;  /* 0x0005000400107984 */ /* 0x000e680008000c00 */
[----:B0-----:R-:W-:Y:S04]  /*5010*/  STL.64 [R1+0x580], R12 ;  /* 0x0005800c01007387 */ /* 0x001fe80000100a00 */
[----:B------:R-:W-:Y:S04]  /*5020*/  STL.64 [R1+0x588], R14 ;  /* 0x0005880e01007387 */ /* 0x000fe80000100a00 */
[----:B------:R-:W0:Y:S04]  /*5030*/  LDS.128 R12, [R0+UR4+0x600] ;  /* 0x00060004000c7984 */ /* 0x000e280008000c00 */
[----:B-1----:R-:W-:Y:S04]  /*5040*/  STL.64 [R1+0x570], R8 ;  /* 0x0005700801007387 */ /* 0x002fe80000100a00 */
[----:B------:R-:W-:Y:S04]  /*5050*/  STL.64 [R1+0x578], R10 ;  /* 0x0005780a01007387 */ /* 0x000fe80000100a00 */
[----:B------:R-:W1:Y:S01]  /*5060*/  LDS.128 R8, [R0+UR4+0x700] ;  /* 0x0007000400087984 */ /* 0x000e620008000c00 */
[----:B------:R-:W-:Y:S01]  /*5070*/  IMAD.MOV.U32 R4, RZ, RZ, R24 ;  /* 0x000000ffff047224 */ /* 0x000fe200078e0018 */
[----:B------:R-:W-:Y:S01]  /*5080*/  MOV R6, R40 ;  /* 0x0000002800067202 */ /* 0x000fe20000000f00 */
[----:B------:R-:W-:-:S02]  /*5090*/  IMAD.MOV.U32 R5, RZ, RZ, R26 ;  /* 0x000000ffff057224 */ /* 0x000fc400078e001a */
[----:B------:R-:W-:Y:S01]  /*50a0*/  IMAD.MOV.U32 R7, RZ, RZ, R42 ;  /* 0x000000ffff077224 */ /* 0x000fe200078e002a */
[----:B------:R-:W-:Y:S06]  /*50b0*/  BAR.SYNC.DEFER_BLOCKING 0x0 ;  /* 0x0000000000007b1d */ /* 0x000fec0000010000 */
[----:B------:R-:W-:Y:S04]  /*50c0*/  STL.64 [R1+0x560], R16 ;  /* 0x0005601001007387 */ /* 0x000fe80000100a00 */
[----:B------:R-:W-:Y:S04]  /*50d0*/  STL.64 [R1+0x568], R18 ;  /* 0x0005681201007387 */ /* 0x000fe80000100a00 */
[----:B0-----:R0:W-:Y:S04]  /*50e0*/  STL.64 [R1+0x550], R12 ;  /* 0x0005500c01007387 */ /* 0x0011e80000100a00 */
[----:B------:R0:W-:Y:S04]  /*50f0*/  STS.128 [R2+UR16], R4 ;  /* 0x0000000402007988 */ /* 0x0001e80008000c10 */
[----:B------:R0:W-:Y:S04]  /*5100*/  STL.64 [R1+0x558], R14 ;  /* 0x0005580e01007387 */ /* 0x0001e80000100a00 */
[----:B-1----:R1:W-:Y:S01]  /*5110*/  STL.64 [R1+0x540], R8 ;  /* 0x0005400801007387 */ /* 0x0023e20000100a00 */
[----:B0-----:R-:W-:-:S02]  /*5120*/  IMAD.MOV.U32 R12, RZ, RZ, R28 ;  /* 0x000000ffff0c7224 */ /* 0x001fc400078e001c */
[----:B------:R-:W-:Y:S01]  /*5130*/  IMAD.MOV.U32 R13, RZ, RZ, R30 ;  /* 0x000000ffff0d7224 */ /* 0x000fe200078e001e */
[----:B------:R0:W-:Y:S01]  /*5140*/  STL.64 [R1+0x548], R10 ;  /* 0x0005480a01007387 */ /* 0x0001e20000100a00 */
[----:B------:R-:W-:Y:S01]  /*5150*/  IMAD.MOV.U32 R4, RZ, RZ, R36 ;  /* 0x000000ffff047224 */ /* 0x000fe200078e0024 */
[----:B------:R-:W-:Y:S01]  /*5160*/  MOV R6, R52 ;  /* 0x0000003400067202 */ /* 0x000fe20000000f00 */
[----:B------:R-:W-:Y:S02]  /*5170*/  IMAD.MOV.U32 R5, RZ, RZ, R38 ;  /* 0x000000ffff057224 */ /* 0x000fe400078e0026 */
[----:B------:R-:W-:Y:S01]  /*5180*/  IMAD.MOV.U32 R7, RZ, RZ, R54 ;  /* 0x000000ffff077224 */ /* 0x000fe200078e0036 */
[----:B------:R-:W-:Y:S01]  /*5190*/  MOV R14, R44 ;  /* 0x0000002c000e7202 */ /* 0x000fe20000000f00 */
[----:B------:R-:W-:Y:S02]  /*51a0*/  IMAD.MOV.U32 R15, RZ, RZ, R46 ;  /* 0x000000ffff0f7224 */ /* 0x000fe400078e002e */
[----:B-1----:R-:W-:Y:S01]  /*51b0*/  IMAD.MOV.U32 R8, RZ, RZ, R32 ;  /* 0x000000ffff087224 */ /* 0x002fe200078e0020 */
[----:B0-----:R-:W-:Y:S01]  /*51c0*/  MOV R10, R48 ;  /* 0x00000030000a7202 */ /* 0x001fe20000000f00 */
[----:B------:R-:W-:Y:S01]  /*51d0*/  IMAD.MOV.U32 R9, RZ, RZ, R34 ;  /* 0x000000ffff097224 */ /* 0x000fe200078e0022 */
[----:B------:R0:W-:Y:S01]  /*51e0*/  STS.128 [R2+UR16+0x1800], R4 ;  /* 0x0018000402007988 */ /* 0x0001e20008000c10 */
[----:B------:R-:W-:-:S03]  /*51f0*/  IMAD.MOV.U32 R11, RZ, RZ, R50 ;  /* 0x000000ffff0b7224 */ /* 0x000fc600078e0032 */
[----:B------:R-:W-:Y:S04]  /*5200*/  STS.128 [R2+UR16+0x800], R12 ;  /* 0x0008000c02007988 */ /* 0x000fe80008000c10 */
[----:B------:R-:W-:Y:S01]  /*5210*/  STS.128 [R2+UR16+0x1000], R8 ;  /* 0x0010000802007988 */ /* 0x000fe20008000c10 */
[----:B0-----:R-:W-:Y:S01]  /*5220*/  IMAD.MOV.U32 R4, RZ, RZ, R37 ;  /* 0x000000ffff047224 */ /* 0x001fe200078e0025 */
[----:B------:R-:W-:Y:S01]  /*5230*/  MOV R6, R53 ;  /* 0x0000003500067202 */ /* 0x000fe20000000f00 */
[----:B------:R-:W-:Y:S02]  /*5240*/  IMAD.MOV.U32 R5, RZ, RZ, R39 ;  /* 0x000000ffff057224 */ /* 0x000fe400078e0027 */
[----:B------:R-:W-:-:S05]  /*5250*/  IMAD.MOV.U32 R7, RZ, RZ, R55 ;  /* 0x000000ffff077224 */ /* 0x000fca00078e0037 */
[----:B------:R0:W-:Y:S04]  /*5260*/  STS.128 [R208+UR16+0x1800], R4 ;  /* 0x00180004d0007988 */ /* 0x0001e80008000c10 */
[----:B0-----:R-:W2:Y:S04]  /*5270*/  LDL.LU R4, [R1+0x2f0] ;  /* 0x0002f00001047983 */ /* 0x001ea80000300800 */
[----:B------:R-:W2:Y:S04]  /*5280*/  LDL.LU R5, [R1+0x2f8] ;  /* 0x0002f80001057983 */ /* 0x000ea80000300800 */
[----:B------:R-:W2:Y:S04]  /*5290*/  LDL.LU R6, [R1+0x330] ;  /* 0x0003300001067983 */ /* 0x000ea80000300800 */
[----:B------:R-:W2:Y:S01]  /*52a0*/  LDL.LU R7, [R1+0x338] ;  /* 0x0003380001077983 */ /* 0x000ea20000300800 */
[----:B------:R-:W-:Y:S01]  /*52b0*/  IMAD.MOV.U32 R16, RZ, RZ, R25 ;  /* 0x000000ffff107224 */ /* 0x000fe200078e0019 */
[----:B------:R-:W-:Y:S01]  /*52c0*/  MOV R18, R41 ;  /* 0x0000002900127202 */ /* 0x000fe20000000f00 */
[----:B------:R-:W-:Y:S01]  /*52d0*/  IMAD.MOV.U32 R17, RZ, RZ, R27 ;  /* 0x000000ffff117224 */ /* 0x000fe200078e001b */
[----:B------:R-:W-:Y:S01]  /*52e0*/  MOV R14, R45 ;  /* 0x0000002d000e7202 */ /* 0x000fe20000000f00 */
[----:B------:R-:W-:Y:S01]  /*52f0*/  IMAD.MOV.U32 R19, RZ, RZ, R43 ;  /* 0x000000ffff137224 */ /* 0x000fe200078e002b */
[----:B------:R-:W-:Y:S01]  /*5300*/  MOV R10, R49 ;  /* 0x00000031000a7202 */ /* 0x000fe20000000f00 */
[----:B------:R-:W-:-:S02]  /*5310*/  IMAD.MOV.U32 R12, RZ, RZ, R29 ;  /* 0x000000ffff0c7224 */ /* 0x000fc400078e001d */
[----:B------:R-:W-:Y:S02]  /*5320*/  IMAD.MOV.U32 R13, RZ, RZ, R31 ;  /* 0x000000ffff0d7224 */ /* 0x000fe400078e001f */
[----:B------:R-:W-:Y:S02]  /*5330*/  IMAD.MOV.U32 R15, RZ, RZ, R47 ;  /* 0x000000ffff0f7224 */ /* 0x000fe400078e002f */
[----:B------:R-:W-:Y:S02]  /*5340*/  IMAD.MOV.U32 R8, RZ, RZ, R33 ;  /* 0x000000ffff087224 */ /* 0x000fe400078e0021 */
[----:B------:R-:W-:Y:S02]  /*5350*/  IMAD.MOV.U32 R9, RZ, RZ, R35 ;  /* 0x000000ffff097224 */ /* 0x000fe400078e0023 */
[----:B------:R-:W-:Y:S01]  /*5360*/  IMAD.MOV.U32 R11, RZ, RZ, R51 ;  /* 0x000000ffff0b7224 */ /* 0x000fe200078e0033 */
[----:B------:R-:W-:Y:S04]  /*5370*/  STS.128 [R208+UR16], R16 ;  /* 0x00000010d0007988 */ /* 0x000fe80008000c10 */
[----:B------:R-:W-:Y:S04]  /*5380*/  STS.128 [R208+UR16+0x800], R12 ;  /* 0x0008000cd0007988 */ /* 0x000fe80008000c10 */
[----:B------:R-:W-:Y:S01]  /*5390*/  STS.128 [R208+UR16+0x1000], R8 ;  /* 0x00100008d0007988 */ /* 0x000fe20008000c10 */
[----:B------:R-:W-:Y:S06]  /*53a0*/  BAR.SYNC.DEFER_BLOCKING 0x0 ;  /* 0x0000000000007b1d */ /* 0x000fec0000010000 */
        /* <DEDUP_REMOVED lines=34> */
[----:B--2---:R0:W-:Y:S04]  /*55d0*/  STS.128 [R2+UR16+0x1000], R4 ;  /* 0x0010000402007988 */ /* 0x0041e80008000c10 */
[----:B0-----:R-:W2:Y:S04]  /*55e0*/  LDL.LU R4, [R1+0x320] ;  /* 0x0003200001047983 */ /* 0x001ea80000300800 */
[----:B------:R-:W2:Y:S04]  /*55f0*/  LDL.LU R5, [R1+0x328] ;  /* 0x0003280001057983 */ /* 0x000ea80000300800 */
[----:B------:R-:W2:Y:S04]  /*5600*/  LDL.LU R6, [R1+0x360] ;  /* 0x0003600001067983 */ /* 0x000ea80000300800 */
[----:B------:R-:W2:Y:S04]  /*5610*/  LDL.LU R7, [R1+0x368] ;  /* 0x0003680001077983 */ /* 0x000ea80000300800 */
[----:B------:R-:W4:Y:S04]  /*5620*/  LDL.LU R16, [R1+0x2f4] ;  /* 0x0002f40001107983 */ /* 0x000f280000300800 */
[----:B------:R-:W4:Y:S04]  /*5630*/  LDL.LU R17, [R1+0x2fc] ;  /* 0x0002fc0001117983 */ /* 0x000f280000300800 */
[----:B------:R-:W4:Y:S04]  /*5640*/  LDL.LU R18, [R1+0x334] ;  /* 0x0003340001127983 */ /* 0x000f280000300800 */
[----:B------:R-:W4:Y:S04]  /*5650*/  LDL.LU R19, [R1+0x33c] ;  /* 0x00033c0001137983 */ /* 0x000f280000300800 */
[----:B------:R-:W4:Y:S04]  /*5660*/  LDL.LU R12, [R1+0x304] ;  /* 0x00030400010c7983 */ /* 0x000f280000300800 */
[----:B------:R-:W4:Y:S04]  /*5670*/  LDL.LU R13, [R1+0x30c] ;  /* 0x00030c00010d7983 */ /* 0x000f280000300800 */
[----:B------:R-:W4:Y:S04]  /*5680*/  LDL.LU R14, [R1+0x344] ;  /* 0x00034400010e7983 */ /* 0x000f280000300800 */
[----:B---3--:R0:W-:Y:S04]  /*5690*/  STS.128 [R2+UR16+0x800], R8 ;  /* 0x0008000802007988 */ /* 0x0081e80008000c10 */
[----:B------:R-:W3:Y:S04]  /*56a0*/  LDL.LU R15, [R1+0x34c] ;  /* 0x00034c00010f7983 */ /* 0x000ee80000300800 */
[----:B0-----:R-:W3:Y:S04]  /*56b0*/  LDL.LU R8, [R1+0x314] ;  /* 0x0003140001087983 */ /* 0x001ee80000300800 */
[----:B------:R-:W3:Y:S04]  /*56c0*/  LDL.LU R9, [R1+0x31c] ;  /* 0x00031c0001097983 */ /* 0x000ee80000300800 */
[----:B------:R-:W3:Y:S04]  /*56d0*/  LDL.LU R10, [R1+0x354] ;  /* 0x00035400010a7983 */ /* 0x000ee80000300800 */
[----:B------:R-:W3:Y:S04]  /*56e0*/  LDL.LU R11, [R1+0x35c] ;  /* 0x00035c00010b7983 */ /* 0x000ee80000300800 */
[----:B--2---:R0:W-:Y:S04]  /*56f0*/  STS.128 [R2+UR16+0x1800], R4 ;  /* 0x0018000402007988 */ /* 0x0041e80008000c10 */
[----:B0-----:R-:W2:Y:S04]  /*5700*/  LDL.LU R4, [R1+0x324] ;  /* 0x0003240001047983 */ /* 0x001ea80000300800 */
[----:B------:R-:W2:Y:S01]  /*5710*/  LDL.LU R5, [R1+0x32c] ;  /* 0x00032c0001057983 */ /* 0x000ea20000300800 */
[----:B-----5:R-:W-:-:S02]  /*5720*/  IMAD.MOV.U32 R6, RZ, RZ, R231 ;  /* 0x000000ffff067224 */ /* 0x020fc400078e00e7 */
[----:B----4-:R-:W-:Y:S01]  /*5730*/  IMAD.MOV.U32 R7, RZ, RZ, R228 ;  /* 0x000000ffff077224 */ /* 0x010fe200078e00e4 */
[----:B------:R-:W-:Y:S04]  /*5740*/  STS.128 [R208+UR16], R16 ;  /* 0x00000010d0007988 */ /* 0x000fe80008000c10 */
[----:B---3--:R-:W-:Y:S04]  /*5750*/  STS.128 [R208+UR16+0x800], R12 ;  /* 0x0008000cd0007988 */ /* 0x008fe80008000c10 */
[----:B------:R-:W-:Y:S04]  /*5760*/  STS.128 [R208+UR16+0x1000], R8 ;  /* 0x00100008d0007988 */ /* 0x000fe80008000c10 */
[----:B--2---:R-:W-:Y:S01]  /*5770*/  STS.128 [R208+UR16+0x1800], R4 ;  /* 0x00180004d0007988 */ /* 0x004fe20008000c10 */
[----:B------:R-:W-:Y:S06]  /*5780*/  BAR.SYNC.DEFER_BLOCKING 0x0 ;  /* 0x0000000000007b1d */ /* 0x000fec0000010000 */
[----:B------:R-:W0:Y:S04]  /*5790*/  LDS.128 R8, [R0+UR4+0x100] ;  /* 0x0001000400087984 */ /* 0x000e280008000c00 */
[----:B------:R-:W1:Y:S04]  /*57a0*/  LDS.128 R16, [R0+UR4+0x200] ;  /* 0x0002000400107984 */ /* 0x000e680008000c00 */
[----:B------:R-:W2:Y:S04]  /*57b0*/  LDS.128 R12, [R0+UR4+0x300] ;  /* 0x00030004000c7984 */ /* 0x000ea80008000c00 */
[----:B0-----:R-:W-:Y:S01]  /*57c0*/  STL [R1+0x4b4], R9 ;  /* 0x0004b40901007387 */ /* 0x001fe20000100800 */
[----:B------:R-:W-:Y:S01]  /*57d0*/  MOV R231, R8 ;  /* 0x0000000800e77202 */ /* 0x000fe20000000f00 */
[----:B------:R-:W-:-:S02]  /*57e0*/  IMAD.MOV.U32 R228, RZ, RZ, R10 ;  /* 0x000000ffffe47224 */ /* 0x000fc400078e000a */
        /* <DEDUP_REMOVED lines=11> */
[----:B------:R-:W-:Y:S01]  /*58a0*/  MOV R4, R203 ;  /* 0x000000cb00047202 */ /* 0x000fe20000000f00 */
[----:B------:R-:W-:-:S02]  /*58b0*/  IMAD.MOV.U32 R5, RZ, RZ, R202 ;  /* 0x000000ffff057224 */ /* 0x000fc400078e00ca */
[----:B------:R-:W-:Y:S02]  /*58c0*/  IMAD.MOV.U32 R6, RZ, RZ, R201 ;  /* 0x000000ffff067224 */ /* 0x000fe400078e00c9 */
[----:B------:R-:W-:Y:S02]  /*58d0*/  IMAD.MOV.U32 R7, RZ, RZ, R200 ;  /* 0x000000ffff077224 */ /* 0x000fe400078e00c8 */
[----:B------:R-:W-:Y:S01]  /*58e0*/  LDS.128 R200, [R0+UR4] ;  /* 0x0000000400c87984 */ /* 0x000fe20008000c00 */
[----:B------:R-:W-:Y:S06]  /*58f0*/  BAR.SYNC.DEFER_BLOCKING 0x0 ;  /* 0x0000000000007b1d */ /* 0x000fec0000010000 */
[----:B-1----:R-:W-:Y:S04]  /*5900*/  STL.64 [R1+0x470], R16 ;  /* 0x0004701001007387 */ /* 0x002fe80000100a00 */
[----:B------:R-:W-:Y:S04]  /*5910*/  STL.64 [R1+0x478], R18 ;  /* 0x0004781201007387 */ /* 0x000fe80000100a00 */
[----:B--2---:R-:W-:Y:S04]  /*5920*/  STL.64 [R1+0x360], R12 ;  /* 0x0003600c01007387 */ /* 0x004fe80000100a00 */
[----:B------:R-:W-:Y:S04]  /*5930*/  STL.64 [R1+0x368], R14 ;  /* 0x0003680e01007387 */ /* 0x000fe80000100a00 */
[----:B0-----:R0:W-:Y:S04]  /*5940*/  STL.64 [R1+0x350], R8 ;  /* 0x0003500801007387 */ /* 0x0011e80000100a00 */
[----:B------:R1:W-:Y:S04]  /*5950*/  STL.64 [R1+0x358], R10 ;  /* 0x0003580a01007387 */ /* 0x0003e80000100a00 */
[----:B------:R2:W-:Y:S04]  /*5960*/  STS.128 [R2+UR16], R4 ;  /* 0x0000000402007988 */ /* 0x0005e80008000c10 */
[----:B0-----:R-:W3:Y:S04]  /*5970*/  LDL.LU R8, [R1+0x190] ;  /* 0x0001900001087983 */ /* 0x001ee80000300800 */
[----:B------:R-:W3:Y:S04]  /*5980*/  LDL.LU R9, [R1+0x198] ;  /* 0x0001980001097983 */ /* 0x000ee80000300800 */
[----:B-1----:R-:W3:Y:S04]  /*5990*/  LDL.LU R10, [R1+0x1d0] ;  /* 0x0001d000010a7983 */ /* 0x002ee80000300800 */
[----:B------:R-:W3:Y:S04]  /*59a0*/  LDL.LU R11, [R1+0x1d8] ;  /* 0x0001d800010b7983 */ /* 0x000ee80000300800 */
[----:B--2---:R-:W2:Y:S04]  /*59b0*/  LDL.LU R4, [R1+0x1a0] ;  /* 0x0001a00001047983 */ /* 0x004ea80000300800 */
        /* <DEDUP_REMOVED lines=12> */
[----:B------:R-:W5:Y:S04]  /*5a80*/  LDL.LU R12, [R1+0x194] ;  /* 0x00019400010c7983 */ /* 0x000f680000300800 */
[----:B------:R-:W5:Y:S04]  /*5a90*/  LDL.LU R13, [R1+0x19c] ;  /* 0x00019c00010d7983 */ /* 0x000f680000300800 */
[----:B------:R-:W5:Y:S04]  /*5aa0*/  LDL.LU R14, [R1+0x1d4] ;  /* 0x0001d400010e7983 */ /* 0x000f680000300800 */
[----:B---3--:R0:W-:Y:S04]  /*5ab0*/  STS.128 [R2+UR16+0x800], R8 ;  /* 0x0008000802007988 */ /* 0x0081e80008000c10 */
[----:B------:R-:W5:Y:S04]  /*5ac0*/  LDL.LU R15, [R1+0x1dc] ;  /* 0x0001dc00010f7983 */ /* 0x000f680000300800 */
[----:B0-----:R-:W3:Y:S04]  /*5ad0*/  LDL.LU R8, [R1+0x1a4] ;  /* 0x0001a40001087983 */ /* 0x001ee80000300800 */
[----:B------:R-:W3:Y:S04]  /*5ae0*/  LDL.LU R9, [R1+0x1ac] ;  /* 0x0001ac0001097983 */ /* 0x000ee80000300800 */
[----:B------:R-:W3:Y:S04]  /*5af0*/  LDL.LU R10, [R1+0x1e4] ;  /* 0x0001e400010a7983 */ /* 0x000ee80000300800 */
[----:B------:R-:W3:Y:S04]  /*5b00*/  LDL.LU R11, [R1+0x1ec] ;  /* 0x0001ec00010b7983 */ /* 0x000ee80000300800 */
[----:B--2---:R0:W-:Y:S04]  /*5b10*/  STS.128 [R2+UR16+0x1800], R4 ;  /* 0x0018000402007988 */ /* 0x0041e80008000c10 */
[----:B0-----:R-:W2:Y:S04]  /*5b20*/  LDL.LU R4, [R1+0x1b4] ;  /* 0x0001b40001047983 */ /* 0x001ea80000300800 */
[----:B------:R-:W2:Y:S04]  /*5b30*/  LDL.LU R5, [R1+0x1bc] ;  /* 0x0001bc0001057983 */ /* 0x000ea80000300800 */
[----:B------:R-:W2:Y:S04]  /*5b40*/  LDL.LU R6, [R1+0x1f4] ;  /* 0x0001f40001067983 */ /* 0x000ea80000300800 */
[----:B------:R-:W2:Y:S04]  /*5b50*/  LDL.LU R7, [R1+0x1fc] ;  /* 0x0001fc0001077983 */ /* 0x000ea80000300800 */
[----:B----4-:R-:W-:Y:S04]  /*5b60*/  STS.128 [R208+UR16], R16 ;  /* 0x00000010d0007988 */ /* 0x010fe80008000c10 */
[----:B-----5:R-:W-:Y:S04]  /*5b70*/  STS.128 [R208+UR16+0x800], R12 ;  /* 0x0008000cd0007988 */ /* 0x020fe80008000c10 */
[----:B---3--:R-:W-:Y:S04]  /*5b80*/  STS.128 [R208+UR16+0x1000], R8 ;  /* 0x00100008d0007988 */ /* 0x008fe80008000c10 */
[----:B--2---:R0:W-:Y:S01]  /*5b90*/  STS.128 [R208+UR16+0x1800], R4 ;  /* 0x00180004d0007988 */ /* 0x0041e20008000c10 */
[----:B------:R-:W-:Y:S06]  /*5ba0*/  BAR.SYNC.DEFER_BLOCKING 0x0 ;  /* 0x0000000000007b1d */ /* 0x000fec0000010000 */
[----:B0-----:R-:W2:Y:S04]  /*5bb0*/  LDL.LU R4, [R1+0x80] ;  /* 0x0000800001047983 */ /* 0x001ea80000300800 */
[----:B------:R-:W2:Y:S04]  /*5bc0*/  LDL.LU R5, [R1+0x88] ;  /* 0x0000880001057983 */ /* 0x000ea80000300800 */
[----:B------:R-:W2:Y:S04]  /*5bd0*/  LDL.LU R6, [R1+0xc0] ;  /* 0x0000c00001067983 */ /* 0x000ea80000300800 */
[----:B------:R-:W0:Y:S04]  /*5be0*/  LDS.128 R12, [R0+UR4] ;  /* 0x00000004000c7984 */ /* 0x000e280008000c00 */
[----:B------:R-:W1:Y:S04]  /*5bf0*/  LDS.128 R8, [R0+UR4+0x100] ;  /* 0x0001000400087984 */ /* 0x000e680008000c00 */
[----:B------:R-:W2:Y:S04]  /*5c00*/  LDL.LU R7, [R1+0xc8] ;  /* 0x0000c80001077983 */ /* 0x000ea80000300800 */
        /* <DEDUP_REMOVED lines=17> */
[----:B------:R-:W-:Y:S01]  /*5d20*/  STL.64 [R1+0x338], R18 ;  /* 0x0003381201007387 */ /* 0x000fe20000100a00 */
[----:B------:R-:W-:Y:S06]  /*5d30*/  BAR.SYNC.DEFER_BLOCKING 0x0 ;  /* 0x0000000000007b1d */ /* 0x000fec0000010000 */
[----:B0-----:R-:W-:Y:S04]  /*5d40*/  STL.64 [R1+0x320], R12 ;  /* 0x0003200c01007387 */ /* 0x001fe80000100a00 */
[----:B------:R-:W-:Y:S04]  /*5d50*/  STL.64 [R1+0x328], R14 ;  /* 0x0003280e01007387 */ /* 0x000fe80000100a00 */
[----:B-1----:R0:W-:Y:S04]  /*5d60*/  STL.64 [R1+0x310], R8 ;  /* 0x0003100801007387 */ /* 0x0021e80000100a00 */
[----:B------:R1:W-:Y:S04]  /*5d70*/  STL.64 [R1+0x318], R10 ;  /* 0x0003180a01007387 */ /* 0x0003e80000100a00 */
[----:B0-----:R-:W3:Y:S01]  /*5d80*/  LDL.LU R8, [R1+0x90] ;  /* 0x0000900001087983 */ /* 0x001ee20000300800 */
[----:B------:R-:W-:-:S02]  /*5d90*/  IMAD.MOV.U32 R9, RZ, RZ, R157 ;  /* 0x000000ffff097224 */ /* 0x000fc400078e009d */
[----:B-1----:R-:W-:Y:S01]  /*5da0*/  IMAD.MOV.U32 R10, RZ, RZ, R158 ;  /* 0x000000ffff0a7224 */ /* 0x002fe200078e009e */
[----:B------:R-:W-:Y:S01]  /*5db0*/  MOV R11, R159 ;  /* 0x0000009f000b7202 */ /* 0x000fe20000000f00 */
[----:B------:R-:W-:Y:S01]  /*5dc0*/  IMAD.MOV.U32 R16, RZ, RZ, R196 ;  /* 0x000000ffff107224 */ /* 0x000fe200078e00c4 */
[----:B------:R-:W-:Y:S01]  /*5dd0*/  MOV R19, R199 ;  /* 0x000000c700137202 */ /* 0x000fe20000000f00 */
[----:B------:R-:W-:Y:S01]  /*5de0*/  IMAD.MOV.U32 R17, RZ, RZ, R197 ;  /* 0x000000ffff117224 */ /* 0x000fe200078e00c5 */
[----:B------:R-:W-:Y:S01]  /*5df0*/  MOV R15, R237 ;  /* 0x000000ed000f7202 */ /* 0x000fe20000000f00 */
[----:B------:R-:W-:Y:S01]  /*5e00*/  IMAD.MOV.U32 R18, RZ, RZ, R198 ;  /* 0x000000ffff127224 */ /* 0x000fe200078e00c6 */
[----:B------:R-:W4:Y:S01]  /*5e10*/  LDL.LU R157, [R1+0x8ec] ;  /* 0x0008ec00019d7983 */ /* 0x000f220000300800 */
[----:B------:R-:W-:Y:S02]  /*5e20*/  IMAD.MOV.U32 R12, RZ, RZ, R219 ;  /* 0x000000ffff0c7224 */ /* 0x000fe400078e00db */
[----:B------:R-:W-:Y:S01]  /*5e30*/  IMAD.MOV.U32 R13, RZ, RZ, R252 ;  /* 0x000000ffff0d7224 */ /* 0x000fe200078e00fc */
[----:B------:R-:W5:Y:S01]  /*5e40*/  LDL.LU R158, [R1+0x8e8] ;  /* 0x0008e800019e7983 */ /* 0x000f620000300800 */
[----:B------:R-:W-:-:S03]  /*5e50*/  IMAD.MOV.U32 R14, RZ, RZ, R218 ;  /* 0x000000ffff0e7224 */ /* 0x000fc600078e00da */
[----:B------:R-:W4:Y:S04]  /*5e60*/  LDL.LU R159, [R1+0x8e4] ;  /* 0x0008e400019f7983 */ /* 0x000f280000300800 */
[----:B--2---:R0:W-:Y:S02]  /*5e70*/  STS.128 [R2+UR16], R4 ;  /* 0x0000000402007988 */ /* 0x0041e40008000c10 */
[----:B0-----:R-:W-:Y:S01]  /*5e80*/  IMAD.MOV.U32 R4, RZ, RZ, R160 ;  /* 0x000000ffff047224 */ /* 0x001fe200078e00a0 */
[----:B------:R-:W-:Y:S01]  /*5e90*/  MOV R7, R163 ;  /* 0x000000a300077202 */ /* 0x000fe20000000f00 */
[----:B------:R-:W-:Y:S01]  /*5ea0*/  IMAD.MOV.U32 R5, RZ, RZ, R161 ;  /* 0x000000ffff057224 */ /* 0x000fe200078e00a1 */
[----:B------:R-:W2:Y:S01]  /*5eb0*/  LDL.LU R160, [R1+0x8e0] ;  /* 0x0008e00001a07983 */ /* 0x000ea20000300800 */
[----:B------:R-:W-:-:S03]  /*5ec0*/  IMAD.MOV.U32 R6, RZ, RZ, R162 ;  /* 0x000000ffff067224 */ /* 0x000fc600078e00a2 */
[----:B------:R-:W5:Y:S04]  /*5ed0*/  LDL.LU R161, [R1+0x8dc] ;  /* 0x0008dc0001a17983 */ /* 0x000f680000300800 */
[----:B------:R0:W-:Y:S04]  /*5ee0*/  STS.128 [R2+UR16+0x1000], R4 ;  /* 0x0010000402007988 */ /* 0x0001e80008000c10 */
[----:B------:R-:W2:Y:S04]  /*5ef0*/  LDL.LU R162, [R1+0x8d8] ;  /* 0x0008d80001a27983 */ /* 0x000ea80000300800 */
[----:B------:R-:W4:Y:S01]  /*5f00*/  LDL.LU R163, [R1+0x8d4] ;  /* 0x0008d40001a37983 */ /* 0x000f220000300800 */
[----:B0-----:R-:W-:Y:S01]  /*5f10*/  IMAD.MOV.U32 R4, RZ, RZ, R164 ;  /* 0x000000ffff047224 */ /* 0x001fe200078e00a4 */
[----:B------:R-:W-:Y:S01]  /*5f20*/  MOV R7, R167 ;  /* 0x000000a700077202 */ /* 0x000fe20000000f00 */
[----:B------:R-:W-:Y:S01]  /*5f30*/  IMAD.MOV.U32 R5, RZ, RZ, R165 ;  /* 0x000000ffff057224 */ /* 0x000fe200078e00a5 */
[----:B------:R-:W5:Y:S01]  /*5f40*/  LDL.LU R164, [R1+0x8d0] ;  /* 0x0008d00001a47983 */ /* 0x000f620000300800 */
[----:B------:R-:W-:-:S03]  /*5f50*/  IMAD.MOV.U32 R6, RZ, RZ, R166 ;  /* 0x000000ffff067224 */ /* 0x000fc600078e00a6 */
[----:B------:R-:W2:Y:S04]  /*5f60*/  LDL.LU R165, [R1+0x8cc] ;  /* 0x0008cc0001a57983 */ /* 0x000ea80000300800 */
[----:B------:R0:W-:Y:S04]  /*5f70*/  STS.128 [R2+UR16+0x1800], R4 ;  /* 0x0018000402007988 */ /* 0x0001e80008000c10 */
[----:B------:R-:W2:Y:S04]  /*5f80*/  LDL.LU R166, [R1+0x8c8] ;  /* 0x0008c80001a67983 */ /* 0x000ea80000300800 */
[----:B------:R-:W2:Y:S04]  /*5f90*/  LDL.LU R167, [R1+0x8c4] ;  /* 0x0008c40001a77983 */ /* 0x000ea80000300800 */
[----:B------:R-:W2:Y:S01]  /*5fa0*/  LDL.LU R196, [R1+0x8c0] ;  /* 0x0008c00001c47983 */ /* 0x000ea20000300800 */
[----:B0-----:R-:W-:Y:S01]  /*5fb0*/  IMAD.MOV.U32 R4, RZ, RZ, R21 ;  /* 0x000000ffff047224 */ /* 0x001fe200078e0015 */
[----:B------:R-:W-:Y:S01]  /*5fc0*/  MOV R7, R226 ;  /* 0x000000e200077202 */ /* 0x000fe20000000f00 */
[----:B------:R-:W-:Y:S01]  /*5fd0*/  IMAD.MOV.U32 R5, RZ, RZ, R20 ;  /* 0x000000ffff057224 */ /* 0x000fe200078e0014 */
[----:B------:R-:W2:Y:S01]  /*5fe0*/  LDL.LU R197, [R1+0x8bc] ;  /* 0x0008bc0001c57983 */ /* 0x000ea20000300800 */
[----:B------:R-:W-:-:S03]  /*5ff0*/  IMAD.MOV.U32 R6, RZ, RZ, R224 ;  /* 0x000000ffff067224 */ /* 0x000fc600078e00e0 */
[----:B------:R-:W2:Y:S04]  /*6000*/  LDL.LU R198, [R1+0x8b8] ;  /* 0x0008b80001c67983 */ /* 0x000ea80000300800 */
[----:B------:R-:W2:Y:S04]  /*6010*/  LDL.LU R199, [R1+0x8b4] ;  /* 0x0008b40001c77983 */ /* 0x000ea80000300800 */
[----:B------:R-:W2:Y:S04]  /*6020*/  LDL.LU R219, [R1+0x8b0] ;  /* 0x0008b00001db7983 */ /* 0x000ea80000300800 */
[----:B------:R-:W2:Y:S04]  /*6030*/  LDL.LU R252, [R1+0x8ac] ;  /* 0x0008ac0001fc7983 */ /* 0x000ea80000300800 */
[----:B------:R-:W2:Y:S04]  /*6040*/  LDL.LU R218, [R1+0x8a8] ;  /* 0x0008a80001da7983 */ /* 0x000ea80000300800 */
[----:B------:R-:W2:Y:S04]  /*6050*/  LDL.LU R237, [R1+0x8a4] ;  /* 0x0008a40001ed7983 */ /* 0x000ea80000300800 */
[----:B---3--:R0:W-:Y:S04]  /*6060*/  STS.128 [R2+UR16+0x800], R8 ;  /* 0x0008000802007988 */ /* 0x0081e80008000c10 */
[----:B------:R-:W-:Y:S04]  /*6070*/  STS.128 [R208+UR16], R16 ;  /* 0x00000010d0007988 */ /* 0x000fe80008000c10 */
[----:B------:R-:W-:Y:S01]  /*6080*/  STS.128 [R208+UR16+0x800], R12 ;  /* 0x0008000cd0007988 */ /* 0x000fe20008000c10 */
[----:B0-----:R-:W-:Y:S01]  /*6090*/  IMAD.MOV.U32 R8, RZ, RZ, R239 ;  /* 0x000000ffff087224 */ /* 0x001fe200078e00ef */
[----:B------:R-:W-:Y:S01]  /*60a0*/  MOV R11, R22 ;  /* 0x00000016000b7202 */ /* 0x000fe20000000f00 */
[----:B------:R-:W-:-:S02]  /*60b0*/  IMAD.MOV.U32 R9, RZ, RZ, R241 ;  /* 0x000000ffff097224 */ /* 0x000fc400078e00f1 */
[----:B------:R-:W-:Y:S01]  /*60c0*/  IMAD.MOV.U32 R10, RZ, RZ, R23 ;  /* 0x000000ffff0a7224 */ /* 0x000fe200078e0017 */
[----:B------:R-:W-:Y:S04]  /*60d0*/  STS.128 [R208+UR16+0x1800], R4 ;  /* 0x00180004d0007988 */ /* 0x000fe80008000c10 */
[----:B------:R-:W-:Y:S01]  /*60e0*/  STS.128 [R208+UR16+0x1000], R8 ;  /* 0x00100008d0007988 */ /* 0x000fe20008000c10 */
[----:B------:R-:W-:Y:S06]  /*60f0*/  BAR.SYNC.DEFER_BLOCKING 0x0 ;  /* 0x0000000000007b1d */ /* 0x000fec0000010000 */
[----:B------:R-:W3:Y:S04]  /*6100*/  LDL.LU R239, [R1+0x8a0] ;  /* 0x0008a00001ef7983 */ /* 0x000ee80000300800 */
[----:B------:R-:W4:Y:S04]  /*6110*/  LDL.LU R241, [R1+0x89c] ;  /* 0x00089c0001f17983 */ /* 0x000f280000300800 */
[----:B------:R-:W5:Y:S04]  /*6120*/  LDL.LU R23, [R1+0x898] ;  /* 0x0008980001177983 */ /* 0x000f680000300800 */
[----:B------:R-:W5:Y:S04]  /*6130*/  LDL.LU R22, [R1+0x894] ;  /* 0x0008940001167983 */ /* 0x000f680000300800 */
[----:B------:R-:W0:Y:S04]  /*6140*/  LDS.128 R12, [R0+UR4] ;  /* 0x00000004000c7984 */ /* 0x000e280008000c00 */
[----:B------:R-:W1:Y:S04]  /*6150*/  LDS.128 R8, [R0+UR4+0x100] ;  /* 0x0001000400087984 */ /* 0x000e680008000c00 */
[----:B------:R-:W5:Y:S04]  /*6160*/  LDL.LU R21, [R1+0x890] ;  /* 0x0008900001157983 */ /* 0x000f680000300800 */
[----:B------:R-:W5:Y:S04]  /*6170*/  LDL.LU R20, [R1+0x88c] ;  /* 0x00088c0001147983 */ /* 0x000f680000300800 */
[----:B------:R-:W2:Y:S04]  /*6180*/  LDL.LU R224, [R1+0x888] ;  /* 0x0008880001e07983 */ /* 0x000ea80000300800 */
[----:B------:R-:W3:Y:S04]  /*6190*/  LDL.LU R226, [R1+0x884] ;  /* 0x0008840001e27983 */ /* 0x000ee80000300800 */
        /* <DEDUP_REMOVED lines=48> */
[----:B0-----:R-:W4:Y:S04]  /*64a0*/  LDL.LU R4, [R1+0x370] ;  /* 0x0003700001047983 */ /* 0x001f280000300800 */
[----:B------:R-:W4:Y:S04]  /*64b0*/  LDL.LU R5, [R1+0x378] ;  /* 0x0003780001057983 */ /* 0x000f280000300800 */
[----:B------:R-:W4:Y:S04]  /*64c0*/  LDL.LU R6, [R1+0x3b0] ;  /* 0x0003b00001067983 */ /* 0x000f280000300800 */
[----:B------:R-:W4:Y:S01]  /*64d0*/  LDL.LU R7, [R1+0x3b8] ;  /* 0x0003b80001077983 */ /* 0x000f220000300800 */
        /* <DEDUP_REMOVED lines=27> */
[----:B------:R-:W5:Y:S04]  /*6690*/  LDS.128 R16, [R0+UR4+0x500] ;  /* 0x0005000400107984 */ /* 0x000f680008000c00 */
[----:B0-----:R-:W-:Y:S04]  /*66a0*/  STL.64 [R1+0x1a0], R12 ;  /* 0x0001a00c01007387 */ /* 0x001fe80000100a00 */
[----:B------:R-:W-:Y:S04]  /*66b0*/  STL.64 [R1+0x1a8], R14 ;  /* 0x0001a80e01007387 */ /* 0x000fe80000100a00 */
[----:B------:R-:W0:Y:S04]  /*66c0*/  LDS.128 R12, [R0+UR4+0x600] ;  /* 0x00060004000c7984 */ /* 0x000e280008000c00 */
[----:B-1----:R-:W-:Y:S04]  /*66d0*/  STL.64 [R1+0x190], R8 ;  /* 0x0001900801007387 */ /* 0x002fe80000100a00 */
[----:B------:R-:W-:Y:S04]  /*66e0*/  STL.64 [R1+0x198], R10 ;  /* 0x0001980a01007387 */ /* 0x000fe80000100a00 */
[----:B------:R-:W1:Y:S01]  /*66f0*/  LDS.128 R8, [R0+UR4+0x700] ;  /* 0x0007000400087984 */ /* 0x000e620008000c00 */
[----:B------:R-:W-:Y:S06]  /*6700*/  BAR.SYNC.DEFER_BLOCKING 0x0 ;  /* 0x0000000000007b1d */ /* 0x000fec0000010000 */
[----:B-----5:R-:W-:Y:S04]  /*6710*/  STL.64 [R1+0x180], R16 ;  /* 0x0001801001007387 */ /* 0x020fe80000100a00 */
[----:B------:R-:W-:Y:S04]  /*6720*/  STL.64 [R1+0x188], R18 ;  /* 0x0001881201007387 */ /* 0x000fe80000100a00 */
[----:B0-----:R-:W-:Y:S04]  /*6730*/  STL.64 [R1+0x170], R12 ;  /* 0x0001700c01007387 */ /* 0x001fe80000100a00 */
[----:B------:R-:W-:Y:S04]  /*6740*/  STL.64 [R1+0x178], R14 ;  /* 0x0001780e01007387 */ /* 0x000fe80000100a00 */
[----:B-1----:R0:W-:Y:S04]  /*6750*/  STL.64 [R1+0x160], R8 ;  /* 0x0001600801007387 */ /* 0x0021e80000100a00 */
[----:B------:R1:W-:Y:S04]  /*6760*/  STL.64 [R1+0x168], R10 ;  /* 0x0001680a01007387 */ /* 0x0003e80000100a00 */
[----:B0-----:R-:W5:Y:S04]  /*6770*/  LDL.LU R8, [R1+0x380] ;  /* 0x0003800001087983 */ /* 0x001f680000300800 */
[----:B------:R-:W5:Y:S04]  /*6780*/  LDL.LU R9, [R1+0x388] ;  /* 0x0003880001097983 */ /* 0x000f680000300800 */
[----:B-1----:R-:W5:Y:S04]  /*6790*/  LDL.LU R10, [R1+0x3c0] ;  /* 0x0003c000010a7983 */ /* 0x002f680000300800 */
[----:B------:R-:W5:Y:S04]  /*67a0*/  LDL.LU R11, [R1+0x3c8] ;  /* 0x0003c800010b7983 */ /* 0x000f680000300800 */
[----:B----4-:R0:W-:Y:S04]  /*67b0*/  STS.128 [R2+UR16], R4 ;  /* 0x0000000402007988 */ /* 0x0101e80008000c10 */
[----:B0-----:R-:W4:Y:S04]  /*67c0*/  LDL.LU R4, [R1+0x390] ;  /* 0x0003900001047983 */ /* 0x001f280000300800 */
[----:B------:R-:W4:Y:S04]  /*67d0*/  LDL.LU R5, [R1+0x398] ;  /* 0x0003980001057983 */ /* 0x000f280000300800 */
[----:B------:R-:W4:Y:S04]  /*67e0*/  LDL.LU R6, [R1+0x3d0] ;  /* 0x0003d00001067983 */ /* 0x000f280000300800 */
[----:B------:R-:W4:Y:S04]  /*67f0*/  LDL.LU R7, [R1+0x3d8] ;  /* 0x0003d80001077983 */ /* 0x000f280000300800 */
[----:B----4-:R0:W-:Y:S04]  /*6800*/  STS.128 [R2+UR16+0x1000], R4 ;  /* 0x0010000402007988 */ /* 0x0101e80008000c10 */
[----:B0-----:R-:W4:Y:S04]  /*6810*/  LDL.LU R4, [R1+0x3a0] ;  /* 0x0003a00001047983 */ /* 0x001f280000300800 */
[----:B------:R-:W4:Y:S04]  /*6820*/  LDL.LU R5, [R1+0x3a8] ;  /* 0x0003a80001057983 */ /* 0x000f280000300800 */
[----:B------:R-:W4:Y:S04]  /*6830*/  LDL.LU R6, [R1+0x3e0] ;  /* 0x0003e00001067983 */ /* 0x000f280000300800 */
[----:B------:R-:W4:Y:S04]  /*6840*/  LDL.LU R7, [R1+0x3e8] ;  /* 0x0003e80001077983 */ /* 0x000f280000300800 */
[----:B------:R-:W2:Y:S04]  /*6850*/  LDL.LU R16, [R1+0x374] ;  /* 0x0003740001107983 */ /* 0x000ea80000300800 */
[----:B------:R-:W2:Y:S04]  /*6860*/  LDL.LU R17, [R1+0x37c] ;  /* 0x00037c0001117983 */ /* 0x000ea80000300800 */
[----:B------:R-:W2:Y:S04]  /*6870*/  LDL.LU R18, [R1+0x3b4] ;  /* 0x0003b40001127983 */ /* 0x000ea80000300800 */
[----:B-----5:R0:W-:Y:S04]  /*6880*/  STS.128 [R2+UR16+0x800], R8 ;  /* 0x0008000802007988 */ /* 0x0201e80008000c10 */
[----:B------:R-:W2:Y:S04]  /*6890*/  LDL.LU R19, [R1+0x3bc] ;  /* 0x0003bc0001137983 */ /* 0x000ea80000300800 */
[----:B0-----:R-:W5:Y:S04]  /*68a0*/  LDL.LU R8, [R1+0x384] ;  /* 0x0003840001087983 */ /* 0x001f680000300800 */
[----:B------:R-:W5:Y:S04]  /*68b0*/  LDL.LU R9, [R1+0x38c] ;  /* 0x00038c0001097983 */ /* 0x000f680000300800 */
[----:B------:R-:W5:Y:S04]  /*68c0*/  LDL.LU R10, [R1+0x3c4] ;  /* 0x0003c400010a7983 */ /* 0x000f680000300800 */
[----:B------:R-:W5:Y:S04]  /*68d0*/  LDL.LU R11, [R1+0x3cc] ;  /* 0x0003cc00010b7983 */ /* 0x000f680000300800 */
[----:B----4-:R0:W-:Y:S04]  /*68e0*/  STS.128 [R2+UR16+0x1800], R4 ;  /* 0x0018000402007988 */ /* 0x0101e80008000c10 */
[----:B0-----:R-:W4:Y:S04]  /*68f0*/  LDL.LU R4, [R1+0x394] ;  /* 0x0003940001047983 */ /* 0x001f280000300800 */
[----:B------:R-:W4:Y:S04]  /*6900*/  LDL.LU R5, [R1+0x39c] ;  /* 0x00039c0001057983 */ /* 0x000f280000300800 */
[----:B------:R-:W4:Y:S04]  /*6910*/  LDL.LU R6, [R1+0x3d4] ;  /* 0x0003d40001067983 */ /* 0x000f280000300800 */
[----:B------:R-:W4:Y:S04]  /*6920*/  LDL.LU R7, [R1+0x3dc] ;  /* 0x0003dc0001077983 */ /* 0x000f280000300800 */
[----:B------:R-:W4:Y:S04]  /*6930*/  LDL.LU R12, [R1+0x3a4] ;  /* 0x0003a400010c7983 */ /* 0x000f280000300800 */
[----:B------:R-:W4:Y:S04]  /*6940*/  LDL.LU R13, [R1+0x3ac] ;  /* 0x0003ac00010d7983 */ /* 0x000f280000300800 */
[----:B------:R-:W4:Y:S04]  /*6950*/  LDL.LU R14, [R1+0x3e4] ;  /* 0x0003e400010e7983 */ /* 0x000f280000300800 */
[----:B------:R-:W4:Y:S04]  /*6960*/  LDL.LU R15, [R1+0x3ec] ;  /* 0x0003ec00010f7983 */ /* 0x000f280000300800 */
[----:B-----5:R0:W-:Y:S04]  /*6970*/  STS.128 [R208+UR16+0x800], R8 ;  /* 0x00080008d0007988 */ /* 0x0201e80008000c10 */
[----:B0-----:R-:W5:Y:S04]  /*6980*/  LDL.LU R8, [R1+0x200] ;  /* 0x0002000001087983 */ /* 0x001f680000300800 */
[----:B------:R-:W5:Y:S04]  /*6990*/  LDL.LU R9, [R1+0x208] ;  /* 0x0002080001097983 */ /* 0x000f680000300800 */
[----:B--2---:R-:W-:Y:S01]  /*69a0*/  STS.128 [R208+UR16], R16 ;  /* 0x00000010d0007988 */ /* 0x004fe20008000c10 */
[----:B---3--:R-:W-:-:S02]  /*69b0*/  IMAD.MOV.U32 R10, RZ, RZ, R226 ;  /* 0x000000ffff0a7224 */ /* 0x008fc400078e00e2 */
[----:B------:R-:W-:Y:S01]  /*69c0*/  IMAD.MOV.U32 R11, RZ, RZ, R224 ;  /* 0x000000ffff0b7224 */ /* 0x000fe200078e00e0 */
[----:B----4-:R-:W-:Y:S04]  /*69d0*/  STS.128 [R208+UR16+0x1000], R4 ;  /* 0x00100004d0007988 */ /* 0x010fe80008000c10 */
[----:B------:R-:W-:Y:S01]  /*69e0*/  STS.128 [R208+UR16+0x1800], R12 ;  /* 0x0018000cd0007988 */ /* 0x000fe20008000c10 */
[----:B------:R-:W-:Y:S06]  /*69f0*/  BAR.SYNC.DEFER_BLOCKING 0x0 ;  /* 0x0000000000007b1d */ /* 0x000fec0000010000 */
[----:B------:R-:W0:Y:S04]  /*6a00*/  LDS.128 R12, [R0+UR4+0x100] ;  /* 0x00010004000c7984 */ /* 0x000e280008000c00 */
[----:B------:R-:W1:Y:S04]  /*6a10*/  LDS.128 R24, [R0+UR4+0x200] ;  /* 0x0002000400187984 */ /* 0x000e680008000c00 */
[----:B------:R-:W2:Y:S04]  /*6a20*/  LDS.128 R16, [R0+UR4+0x300] ;  /* 0x0003000400107984 */ /* 0x000ea80008000c00 */
[----:B------:R-:W-:Y:S04]  /*6a30*/  LDS.128 R4, [R0+UR4] ;  /* 0x0000000400047984 */ /* 0x000fe80008000c00 */
[----:B0-----:R-:W-:Y:S01]  /*6a40*/  STL [R1+0x154], R13 ;  /* 0x0001540d01007387 */ /* 0x001fe20000100800 */
[----:B------:R-:W-:Y:S01]  /*6a50*/  IMAD.MOV.U32 R226, RZ, RZ, R12 ;  /* 0x000000ffffe27224 */ /* 0x000fe200078e000c */
[----:B------:R-:W-:-:S02]  /*6a60*/  MOV R224, R14 ;  /* 0x0000000e00e07202 */ /* 0x000fc40000000f00 */
        /* <DEDUP_REMOVED lines=11> */
[----:B------:R-:W-:Y:S06]  /*6b20*/  BAR.SYNC.DEFER_BLOCKING 0x0 ;  /* 0x0000000000007b1d */ /* 0x000fec0000010000 */
[----:B-1----:R-:W-:Y:S04]  /*6b30*/  STL.64 [R1+0x110], R24 ;  /* 0x0001101801007387 */ /* 0x002fe80000100a00 */
[----:B------:R-:W-:Y:S04]  /*6b40*/  STL.64 [R1+0x118], R26 ;  /* 0x0001181a01007387 */ /* 0x000fe80000100a00 */
[----:B--2---:R-:W-:Y:S04]  /*6b50*/  STL.64 [R1+0x100], R16 ;  /* 0x0001001001007387 */ /* 0x004fe80000100a00 */
[----:B------:R-:W-:Y:S04]  /*6b60*/  STL.64 [R1+0x108], R18 ;  /* 0x0001081201007387 */ /* 0x000fe80000100a00 */
[----:B-----5:R1:W-:Y:S04]  /*6b70*/  STS.128 [R2+UR16], R8 ;  /* 0x0000000802007988 */ /* 0x0203e80008000c10 */
[----:B0-----:R0:W-:Y:S04]  /*6b80*/  STL.64 [R1+0xf0], R12 ;  /* 0x0000f00c01007387 */ /* 0x0011e80000100a00 */
[----:B------:R2:W-:Y:S04]  /*6b90*/  STL.64 [R1+0xf8], R14 ;  /* 0x0000f80e01007387 */ /* 0x0005e80000100a00 */
[----:B-1----:R-:W3:Y:S04]  /*6ba0*/  LDL.LU R8, [R1+0x210] ;  /* 0x0002100001087983 */ /* 0x002ee80000300800 */
[----:B------:R-:W3:Y:S04]  /*6bb0*/  LDL.LU R9, [R1+0x214] ;  /* 0x0002140001097983 */ /* 0x000ee80000300800 */
[----:B------:R-:W3:Y:S04]  /*6bc0*/  LDL.LU R10, [R1+0x240] ;  /* 0x00024000010a7983 */ /* 0x000ee80000300800 */
[----:B------:R-:W3:Y:S04]  /*6bd0*/  LDL.LU R11, [R1+0x244] ;  /* 0x00024400010b7983 */ /* 0x000ee80000300800 */
[----:B0-----:R-:W4:Y:S04]  /*6be0*/  LDL.LU R12, [R1+0x218] ;  /* 0x00021800010c7983 */ /* 0x001f280000300800 */
[----:B------:R-:W4:Y:S04]  /*6bf0*/  LDL.LU R13, [R1+0x220] ;  /* 0x00022000010d7983 */ /* 0x000f280000300800 */
[----:B--2---:R-:W4:Y:S04]  /*6c00*/  LDL.LU R14, [R1+0x248] ;  /* 0x00024800010e7983 */ /* 0x004f280000300800 */
[----:B------:R-:W4:Y:S04]  /*6c10*/  LDL.LU R15, [R1+0x250] ;  /* 0x00025000010f7983 */ /* 0x000f280000300800 */
[----:B---3--:R0:W-:Y:S04]  /*6c20*/  STS.128 [R2+UR16+0x800], R8 ;  /* 0x0008000802007988 */ /* 0x0081e80008000c10 */
        /* <DEDUP_REMOVED lines=8> */
[----:B----4-:R-:W-:Y:S04]  /*6cb0*/  STS.128 [R2+UR16+0x1000], R12 ;  /* 0x0010000c02007988 */ /* 0x010fe80008000c10 */
        /* <DEDUP_REMOVED lines=9> */
[----:B---3--:R-:W-:Y:S04]  /*6d50*/  STS.128 [R208+UR16], R16 ;  /* 0x00000010d0007988 */ /* 0x008fe80008000c10 */
[----:B------:R-:W-:Y:S04]  /*6d60*/  STS.128 [R208+UR16+0x800], R20 ;  /* 0x00080014d0007988 */ /* 0x000fe80008000c10 */
[----:B--2---:R0:W-:Y:S04]  /*6d70*/  STS.128 [R208+UR16+0x1000], R8 ;  /* 0x00100008d0007988 */ /* 0x0041e80008000c10 */
[----:B----4-:R-:W-:Y:S01]  /*6d80*/  STS.128 [R208+UR16+0x1800], R12 ;  /* 0x0018000cd0007988 */ /* 0x010fe20008000c10 */
[----:B------:R-:W-:Y:S06]  /*6d90*/  BAR.SYNC.DEFER_BLOCKING 0x0 ;  /* 0x0000000000007b1d */ /* 0x000fec0000010000 */
[----:B------:R-:W1:Y:S04]  /*6da0*/  LDS.128 R16, [R0+UR4] ;  /* 0x0000000400107984 */ /* 0x000e680008000c00 */
[----:B------:R-:W2:Y:S01]  /*6db0*/  LDS.128 R12, [R0+UR4+0x100] ;  /* 0x00010004000c7984 */ /* 0x000ea20008000c00 */
[----:B0-----:R-:W-:-:S02]  /*6dc0*/  IMAD.MOV.U32 R8, RZ, RZ, R243 ;  /* 0x000000ffff087224 */ /* 0x001fc400078e00f3 */
[----:B------:R-:W-:Y:S01]  /*6dd0*/  IMAD.MOV.U32 R9, RZ, RZ, R245 ;  /* 0x000000ffff097224 */ /* 0x000fe200078e00f5 */
[----:B------:R-:W3:Y:S01]  /*6de0*/  LDL.LU R243, [R1+0x880] ;  /* 0x0008800001f37983 */ /* 0x000ee20000300800 */
[----:B------:R-:W-:Y:S01]  /*6df0*/  IMAD.MOV.U32 R10, RZ, RZ, R221 ;  /* 0x000000ffff0a7224 */ /* 0x000fe200078e00dd */
[----:B------:R-:W-:Y:S02]  /*6e00*/  MOV R11, R223 ;  /* 0x000000df000b7202 */ /* 0x000fe40000000f00 */
[----:B------:R-:W4:Y:S04]  /*6e10*/  LDL.LU R245, [R1+0x87c] ;  /* 0x00087c0001f57983 */ /* 0x000f280000300800 */
[----:B------:R-:W5:Y:S04]  /*6e20*/  LDL.LU R221, [R1+0x878] ;  /* 0x0008780001dd7983 */ /* 0x000f680000300800 */
[----:B------:R-:W4:Y:S04]  /*6e30*/  LDL.LU R223, [R1+0x874] ;  /* 0x0008740001df7983 */ /* 0x000f280000300800 */
        /* <DEDUP_REMOVED lines=9> */
[----:B------:R-:W0:Y:S04]  /*6ed0*/  LDS.128 R20, [R0+UR4+0x500] ;  /* 0x0005000400147984 */ /* 0x000e280008000c00 */
[----:B-1----:R-:W-:Y:S04]  /*6ee0*/  STL.64 [R1+0x70], R16 ;  /* 0x0000701001007387 */ /* 0x002fe80000100a00 */
[----:B------:R-:W-:Y:S04]  /*6ef0*/  STL.64 [R1+0x78], R18 ;  /* 0x0000781201007387 */ /* 0x000fe80000100a00 */
[----:B------:R-:W1:Y:S04]  /*6f00*/  LDS.128 R16, [R0+UR4+0x600] ;  /* 0x0006000400107984 */ /* 0x000e680008000c00 */
[----:B--2---:R-:W-:Y:S04]  /*6f10*/  STL.64 [R1+0xe0], R12 ;  /* 0x0000e00c01007387 */ /* 0x004fe80000100a00 */
[----:B------:R-:W-:Y:S04]  /*6f20*/  STL.64 [R1+0xe8], R14 ;  /* 0x0000e80e01007387 */ /* 0x000fe80000100a00 */
[----:B------:R-:W2:Y:S01]  /*6f30*/  LDS.128 R12, [R0+UR4+0x700] ;  /* 0x00070004000c7984 */ /* 0x000ea20008000c00 */
[----:B------:R-:W-:Y:S06]  /*6f40*/  BAR.SYNC.DEFER_BLOCKING 0x0 ;  /* 0x0000000000007b1d */ /* 0x000fec0000010000 */
[----:B0-----:R-:W-:Y:S04]  /*6f50*/  STL.64 [R1+0xd0], R20 ;  /* 0x0000d01401007387 */ /* 0x001fe80000100a00 */
[----:B------:R-:W-:Y:S04]  /*6f60*/  STL.64 [R1+0xd8], R22 ;  /* 0x0000d81601007387 */ /* 0x000fe80000100a00 */
[----:B------:R0:W-:Y:S04]  /*6f70*/  STS.128 [R2+UR16], R8 ;  /* 0x0000000802007988 */ /* 0x0001e80008000c10 */
[----:B-1----:R-:W-:Y:S04]  /*6f80*/  STL.64 [R1+0xc0], R16 ;  /* 0x0000c01001007387 */ /* 0x002fe80000100a00 */
[----:B------:R-:W-:Y:S04]  /*6f90*/  STL.64 [R1+0xc8], R18 ;  /* 0x0000c81201007387 */ /* 0x000fe80000100a00 */
[----:B--2---:R1:W-:Y:S01]  /*6fa0*/  STL.64 [R1+0xb0], R12 ;  /* 0x0000b00c01007387 */ /* 0x0043e20000100a00 */
[----:B0-----:R-:W-:Y:S01]  /*6fb0*/  IMAD.MOV.U32 R8, RZ, RZ, R247 ;  /* 0x000000ffff087224 */ /* 0x001fe200078e00f7 */
[----:B------:R-:W-:Y:S01]  /*6fc0*/  MOV R11, R230 ;  /* 0x000000e6000b7202 */ /* 0x000fe20000000f00 */
[----:B------:R-:W-:-:S02]  /*6fd0*/  IMAD.MOV.U32 R9, RZ, RZ, R225 ;  /* 0x000000ffff097224 */ /* 0x000fc400078e00e1 */
[----:B------:R-:W-:Y:S01]  /*6fe0*/  IMAD.MOV.U32 R10, RZ, RZ, R227 ;  /* 0x000000ffff0a7224 */ /* 0x000fe200078e00e3 */
[----:B------:R0:W-:Y:S01]  /*6ff0*/  STL.64 [R1+0xb8], R14 ;  /* 0x0000b80e01007387 */ /* 0x0001e20000100a00 */
[----:B-1----:R-:W-:-:S03]  /*7000*/  IMAD.MOV.U32 R12, RZ, RZ, R232 ;  /* 0x000000ffff0c7224 */ /* 0x002fc600078e00e8 */
[----:B------:R1:W-:Y:S01]  /*7010*/  STS.128 [R2+UR16+0x800], R8 ;  /* 0x0008000802007988 */ /* 0x0003e20008000c10 */
[----:B------:R-:W-:Y:S01]  /*7020*/  IMAD.MOV.U32 R13, RZ, RZ, R234 ;  /* 0x000000ffff0d7224 */ /* 0x000fe200078e00ea */
[----:B------:R-:W-:Y:S01]  /*7030*/  MOV R19, R209 ;  /* 0x000000d100137202 */ /* 0x000fe20000000f00 */
[----:B------:R-:W-:Y:S01]  /*7040*/  IMAD.MOV.U32 R16, RZ, RZ, R220 ;  /* 0x000000ffff107224 */ /* 0x000fe200078e00dc */
[----:B------:R-:W-:Y:S01]  /*7050*/  MOV R23, R217 ;  /* 0x000000d900177202 */ /* 0x000fe20000000f00 */
[----:B------:R-:W-:Y:S01]  /*7060*/  IMAD.MOV.U32 R17, RZ, RZ, R222 ;  /* 0x000000ffff117224 */ /* 0x000fe200078e00de */
[----:B------:R-:W2:Y:S01]  /*7070*/  LDL.LU R247, [R1+0x870] ;  /* 0x0008700001f77983 */ /* 0x000ea20000300800 */
[----:B0-----:R-:W-:Y:S01]  /*7080*/  IMAD.MOV.U32 R14, RZ, RZ, R236 ;  /* 0x000000ffff0e7224 */ /* 0x001fe200078e00ec */
[----:B------:R-:W-:Y:S01]  /*7090*/  MOV R15, R238 ;  /* 0x000000ee000f7202 */ /* 0x000fe20000000f00 */
[----:B------:R-:W-:Y:S01]  /*70a0*/  IMAD.MOV.U32 R18, RZ, RZ, R229 ;  /* 0x000000ffff127224 */ /* 0x000fe200078e00e5 */
[----:B------:R-:W2:Y:S01]  /*70b0*/  LDL.LU R225, [R1+0x86c] ;  /* 0x00086c0001e17983 */ /* 0x000ea20000300800 */
[----:B-1----:R-:W-:Y:S01]  /*70c0*/  IMAD.MOV.U32 R8, RZ, RZ, R240 ;  /* 0x000000ffff087224 */ /* 0x002fe200078e00f0 */
[----:B------:R-:W-:Y:S01]  /*70d0*/  MOV R11, R246 ;  /* 0x000000f6000b7202 */ /* 0x000fe20000000f00 */
[----:B------:R-:W-:-:S02]  /*70e0*/  IMAD.MOV.U32 R9, RZ, RZ, R242 ;  /* 0x000000ffff097224 */ /* 0x000fc400078e00f2 */
[----:B------:R-:W-:Y:S01]  /*70f0*/  IMAD.MOV.U32 R10, RZ, RZ, R244 ;  /* 0x000000ffff0a7224 */ /* 0x000fe200078e00f4 */
[----:B------:R0:W-:Y:S01]  /*7100*/  STS.128 [R2+UR16+0x1000], R12 ;  /* 0x0010000c02007988 */ /* 0x0001e20008000c10 */
[----:B------:R-:W-:Y:S02]  /*7110*/  IMAD.MOV.U32 R20, RZ, RZ, R210 ;  /* 0x000000ffff147224 */ /* 0x000fe400078e00d2 */
[----:B------:R-:W-:Y:S01]  /*7120*/  IMAD.MOV.U32 R21, RZ, RZ, R216 ;  /* 0x000000ffff157224 */ /* 0x000fe200078e00d8 */
[----:B------:R1:W-:Y:S01]  /*7130*/  STS.128 [R2+UR16+0x1800], R8 ;  /* 0x0018000802007988 */ /* 0x0003e20008000c10 */
[----:B------:R-:W-:-:S03]  /*7140*/  IMAD.MOV.U32 R22, RZ, RZ, R211 ;  /* 0x000000ffff167224 */ /* 0x000fc600078e00d3 */
[----:B------:R-:W-:Y:S04]  /*7150*/  STS.128 [R208+UR16], R16 ;  /* 0x00000010d0007988 */ /* 0x000fe80008000c10 */
[----:B------:R-:W2:Y:S01]  /*7160*/  LDL.LU R227, [R1+0x868] ;  /* 0x0008680001e37983 */ /* 0x000ea20000300800 */
[----:B0-----:R-:W-:Y:S01]  /*7170*/  IMAD.MOV.U32 R12, RZ, RZ, R251 ;  /* 0x000000ffff0c7224 */ /* 0x001fe200078e00fb */
[----:B------:R-:W-:Y:S01]  /*7180*/  MOV R15, R248 ;  /* 0x000000f8000f7202 */ /* 0x000fe20000000f00 */
[----:B------:R-:W-:Y:S02]  /*7190*/  IMAD.MOV.U32 R13, RZ, RZ, R250 ;  /* 0x000000ffff0d7224 */ /* 0x000fe400078e00fa */
[----:B-1----:R-:W-:Y:S01]  /*71a0*/  IMAD.MOV.U32 R8, RZ, RZ, R212 ;  /* 0x000000ffff087224 */ /* 0x002fe200078e00d4 */
[----:B------:R-:W-:Y:S01]  /*71b0*/  MOV R11, R215 ;  /* 0x000000d7000b7202 */ /* 0x000fe20000000f00 */
[----:B------:R-:W-:-:S02]  /*71c0*/  IMAD.MOV.U32 R9, RZ, RZ, R213 ;  /* 0x000000ffff097224 */ /* 0x000fc400078e00d5 */
[----:B------:R-:W-:Y:S02]  /*71d0*/  IMAD.MOV.U32 R10, RZ, RZ, R214 ;  /* 0x000000ffff0a7224 */ /* 0x000fe400078e00d6 */
[----:B------:R-:W-:Y:S01]  /*71e0*/  IMAD.MOV.U32 R14, RZ, RZ, R249 ;  /* 0x000000ffff0e7224 */ /* 0x000fe200078e00f9 */
[----:B------:R-:W-:Y:S04]  /*71f0*/  STS.128 [R208+UR16+0x800], R20 ;  /* 0x00080014d0007988 */ /* 0x000fe80008000c10 */
[----:B------:R-:W-:Y:S04]  /*7200*/  STS.128 [R208+UR16+0x1000], R8 ;  /* 0x00100008d0007988 */ /* 0x000fe80008000c10 */
[----:B------:R-:W-:Y:S01]  /*7210*/  STS.128 [R208+UR16+0x1800], R12 ;  /* 0x0018000cd0007988 */ /* 0x000fe20008000c10 */
[----:B------:R-:W-:Y:S06]  /*7220*/  BAR.SYNC.DEFER_BLOCKING 0x0 ;  /* 0x0000000000007b1d */ /* 0x000fec0000010000 */
[----:B------:R-:W3:Y:S04]  /*7230*/  LDL.LU R230, [R1+0x864] ;  /* 0x0008640001e67983 */ /* 0x000ee80000300800 */
[----:B------:R-:W5:Y:S04]  /*7240*/  LDL.LU R232, [R1+0x860] ;  /* 0x0008600001e87983 */ /* 0x000f680000300800 */
[----:B------:R-:W4:Y:S04]  /*7250*/  LDL.LU R234, [R1+0x85c] ;  /* 0x00085c0001ea7983 */ /* 0x000f280000300800 */
[----:B------:R-:W2:Y:S04]  /*7260*/  LDL.LU R236, [R1+0x858] ;  /* 0x0008580001ec7983 */ /* 0x000ea80000300800 */
[----:B------:R-:W0:Y:S04]  /*7270*/  LDS.128 R12, [R0+UR4] ;  /* 0x00000004000c7984 */ /* 0x000e280008000c00 */
[----:B------:R-:W3:Y:S04]  /*7280*/  LDL.LU R238, [R1+0x854] ;  /* 0x0008540001ee7983 */ /* 0x000ee80000300800 */
[----:B------:R-:W5:Y:S04]  /*7290*/  LDL.LU R240, [R1+0x850] ;  /* 0x0008500001f07983 */ /* 0x000f680000300800 */
[----:B------:R-:W4:Y:S04]  /*72a0*/  LDL.LU R242, [R1+0x84c] ;  /* 0x00084c0001f27983 */ /* 0x000f280000300800 */
[----:B------:R-:W2:Y:S04]  /*72b0*/  LDL.LU R244, [R1+0x848] ;  /* 0x0008480001f47983 */ /* 0x000ea80000300800 */
        /* <DEDUP_REMOVED lines=9> */
[----:B------:R-:W3:Y:S04]  /*7350*/  LDL.LU R212, [R1+0x820] ;  /* 0x0008200001d47983 */ /* 0x000ee80000300800 */
[----:B------:R-:W3:Y:S04]  /*7360*/  LDL.LU R213, [R1+0x81c] ;  /* 0x00081c0001d57983 */ /* 0x000ee80000300800 */
[----:B------:R-:W1:Y:S04]  /*7370*/  LDS.128 R20, [R0+UR4+0x100] ;  /* 0x0001000400147984 */ /* 0x000e680008000c00 */
[----:B------:R-:W3:Y:S04]  /*7380*/  LDL.LU R214, [R1+0x818] ;  /* 0x0008180001d67983 */ /* 0x000ee80000300800 */
[----:B------:R-:W5:Y:S04]  /*7390*/  LDL.LU R215, [R1+0x814] ;  /* 0x0008140001d77983 */ /* 0x000f680000300800 */
[----:B------:R-:W1:Y:S04]  /*73a0*/  LDS.128 R16, [R0+UR4+0x200] ;  /* 0x0002000400107984 */ /* 0x000e680008000c00 */
[----:B0-----:R-:W-:Y:S04]  /*73b0*/  STL.64 [R1+0x60], R12 ;  /* 0x0000600c01007387 */ /* 0x001fe80000100a00 */
[----:B------:R-:W-:Y:S04]  /*73c0*/  STL.64 [R1+0x68], R14 ;  /* 0x0000680e01007387 */ /* 0x000fe80000100a00 */
[----:B------:R-:W0:Y:S04]  /*73d0*/  LDS.128 R12, [R0+UR4+0x300] ;  /* 0x00030004000c7984 */ /* 0x000e280008000c00 */
[----:B------:R-:W-:Y:S04]  /*73e0*/  LDS.128 R248, [R0+UR4+0x700] ;  /* 0x0007000400f87984 */ /* 0x000fe80008000c00 */
        /* <DEDUP_REMOVED lines=11> */
[----:B------:R-:W-:Y:S04]  /*74a0*/  STL.64 [R1+0x10], R16 ;  /* 0x0000101001007387 */ /* 0x000fe80000100a00 */
[----:B------:R-:W-:Y:S04]  /*74b0*/  STL.64 [R1+0x18], R18 ;  /* 0x0000181201007387 */ /* 0x000fe80000100a00 */
[----:B------:R-:W-:Y:S04]  /*74c0*/  STL [R1+0x758], R248 ;  /* 0x000758f801007387 */ /* 0x000fe80000100800 */
[----:B0-----:R-:W-:Y:S04]  /*74d0*/  STL.64 [R1], R12 ;  /* 0x0000000c01007387 */ /* 0x001fe80000100a00 */
[----:B------:R0:W-:Y:S04]  /*74e0*/  STL.64 [R1+0x8], R14 ;  /* 0x0000080e01007387 */ /* 0x0001e80000100a00 */
[----:B------:R-:W-:Y:S04]  /*74f0*/  STL [R1+0x754], R249 ;  /* 0x000754f901007387 */ /* 0x000fe80000100800 */
[----:B------:R-:W-:Y:S04]  /*7500*/  STL [R1+0x750], R250 ;  /* 0x000750fa01007387 */ /* 0x000fe80000100800 */
[----:B------:R-:W-:Y:S04]  /*7510*/  STL [R1+0x74c], R251 ;  /* 0x00074cfb01007387 */ /* 0x000fe80000100800 */
[----:B------:R-:W4:Y:S04]  /*7520*/  LDL.LU R40, [R1+0x3f0] ;  /* 0x0003f00001287983 */ /* 0x000f280000300800 */
[----:B------:R-:W4:Y:S04]  /*7530*/  LDL.LU R41, [R1+0x3f8] ;  /* 0x0003f80001297983 */ /* 0x000f280000300800 */
[----:B------:R-:W4:Y:S04]  /*7540*/  LDL.LU R42, [R1+0x430] ;  /* 0x00043000012a7983 */ /* 0x000f280000300800 */
[----:B------:R-:W4:Y:S01]  /*7550*/  LDL.LU R43, [R1+0x438] ;  /* 0x00043800012b7983 */ /* 0x000f220000300800 */
[----:B------:R-:W-:Y:S01]  /*7560*/  BAR.SYNC.DEFER_BLOCKING 0x0 ;  /* 0x0000000000007b1d */ /* 0x000fe20000010000 */
[----:B------:R-:W-:Y:S01]  /*7570*/  IMAD.MOV.U32 R8, RZ, RZ, R88 ;  /* 0x000000ffff087224 */ /* 0x000fe200078e0058 */
[----:B------:R-:W-:Y:S01]  /*7580*/  MOV R11, R106 ;  /* 0x0000006a000b7202 */ /* 0x000fe20000000f00 */
[----:B------:R-:W-:-:S02]  /*7590*/  IMAD.MOV.U32 R9, RZ, RZ, R90 ;  /* 0x000000ffff097224 */ /* 0x000fc400078e005a */
[----:B------:R-:W-:Y:S01]  /*75a0*/  IMAD.MOV.U32 R10, RZ, RZ, R104 ;  /* 0x000000ffff0a7224 */ /* 0x000fe200078e0068 */
[----:B0-----:R-:W-:Y:S01]  /*75b0*/  MOV R15, R110 ;  /* 0x0000006e000f7202 */ /* 0x001fe20000000f00 */
[----:B------:R-:W-:Y:S01]  /*75c0*/  IMAD.MOV.U32 R12, RZ, RZ, R92 ;  /* 0x000000ffff0c7224 */ /* 0x000fe200078e005c */
[----:B------:R-:W-:Y:S01]  /*75d0*/  MOV R19, R114 ;  /* 0x0000007200137202 */ /* 0x000fe20000000f00 */
[----:B------:R-:W-:Y:S02]  /*75e0*/  IMAD.MOV.U32 R13, RZ, RZ, R94 ;  /* 0x000000ffff0d7224 */ /* 0x000fe400078e005e */
[----:B------:R-:W-:Y:S02]  /*75f0*/  IMAD.MOV.U32 R14, RZ, RZ, R108 ;  /* 0x000000ffff0e7224 */ /* 0x000fe400078e006c */
[----:B------:R-:W-:Y:S02]  /*7600*/  IMAD.MOV.U32 R16, RZ, RZ, R96 ;  /* 0x000000ffff107224 */ /* 0x000fe400078e0060 */
[----:B------:R-:W-:-:S02]  /*7610*/  IMAD.MOV.U32 R17, RZ, RZ, R98 ;  /* 0x000000ffff117224 */ /* 0x000fc400078e0062 */
[----:B------:R-:W-:Y:S01]  /*7620*/  IMAD.MOV.U32 R18, RZ, RZ, R112 ;  /* 0x000000ffff127224 */ /* 0x000fe200078e0070 */
[----:B------:R0:W-:Y:S01]  /*7630*/  STS.128 [R2+UR16], R8 ;  /* 0x0000000802007988 */ /* 0x0001e20008000c10 */
[----:B------:R-:W-:Y:S01]  /*7640*/  IMAD.MOV.U32 R20, RZ, RZ, R101 ;  /* 0x000000ffff147224 */ /* 0x000fe200078e0065 */
[----:B------:R-:W-:Y:S01]  /*7650*/  MOV R23, R119 ;  /* 0x0000007700177202 */ /* 0x000fe20000000f00 */
[----:B------:R-:W-:Y:S01]  /*7660*/  IMAD.MOV.U32 R21, RZ, RZ, R103 ;  /* 0x000000ffff157224 */ /* 0x000fe200078e0067 */
[----:B------:R1:W-:Y:S01]  /*7670*/  STS.128 [R2+UR16+0x800], R12 ;  /* 0x0008000c02007988 */ /* 0x0003e20008000c10 */
[----:B------:R-:W-:-:S03]  /*7680*/  IMAD.MOV.U32 R22, RZ, RZ, R117 ;  /* 0x000000ffff167224 */ /* 0x000fc600078e0075 */
[----:B------:R1:W-:Y:S01]  /*7690*/  STS.128 [R2+UR16+0x1000], R16 ;  /* 0x0010001002007988 */ /* 0x0003e20008000c10 */
[----:B0-----:R-:W-:Y:S01]  /*76a0*/  IMAD.MOV.U32 R8, RZ, RZ, R100 ;  /* 0x000000ffff087224 */ /* 0x001fe200078e0064 */
[----:B------:R-:W-:Y:S01]  /*76b0*/  MOV R11, R118 ;  /* 0x00000076000b7202 */ /* 0x000fe20000000f00 */
[----:B------:R-:W-:Y:S02]  /*76c0*/  IMAD.MOV.U32 R9, RZ, RZ, R102 ;  /* 0x000000ffff097224 */ /* 0x000fe400078e0066 */
[----:B------:R-:W-:Y:S01]  /*76d0*/  IMAD.MOV.U32 R10, RZ, RZ, R116 ;  /* 0x000000ffff0a7224 */ /* 0x000fe200078e0074 */
[----:B-1----:R-:W-:Y:S01]  /*76e0*/  MOV R15, R111 ;  /* 0x0000006f000f7202 */ /* 0x002fe20000000f00 */
[----:B------:R-:W-:Y:S02]  /*76f0*/  IMAD.MOV.U32 R12, RZ, RZ, R93 ;  /* 0x000000ffff0c7224 */ /* 0x000fe400078e005d */
[----:B------:R-:W-:Y:S01]  /*7700*/  IMAD.MOV.U32 R13, RZ, RZ, R95 ;  /* 0x000000ffff0d7224 */ /* 0x000fe200078e005f */
[----:B------:R0:W-:Y:S01]  /*7710*/  STS.128 [R2+UR16+0x1800], R8 ;  /* 0x0018000802007988 */ /* 0x0001e20008000c10 */
[----:B------:R-:W-:Y:S01]  /*7720*/  IMAD.MOV.U32 R14, RZ, RZ, R109 ;  /* 0x000000ffff0e7224 */ /* 0x000fe200078e006d */
[----:B------:R-:W-:Y:S01]  /*7730*/  MOV R19, R115 ;  /* 0x0000007300137202 */ /* 0x000fe20000000f00 */
[----:B------:R-:W-:-:S02]  /*7740*/  IMAD.MOV.U32 R16, RZ, RZ, R97 ;  /* 0x000000ffff107224 */ /* 0x000fc400078e0061 */
[----:B------:R-:W-:Y:S02]  /*7750*/  IMAD.MOV.U32 R17, RZ, RZ, R99 ;  /* 0x000000ffff117224 */ /* 0x000fe400078e0063 */
[----:B------:R-:W-:Y:S01]  /*7760*/  IMAD.MOV.U32 R18, RZ, RZ, R113 ;  /* 0x000000ffff127224 */ /* 0x000fe200078e0071 */
[----:B------:R-:W-:Y:S01]  /*7770*/  STS.128 [R208+UR16+0x800], R12 ;  /* 0x0008000cd0007988 */ /* 0x000fe20008000c10 */
[----:B0-----:R-:W-:Y:S01]  /*7780*/  IMAD.MOV.U32 R8, RZ, RZ, R89 ;  /* 0x000000ffff087224 */ /* 0x001fe200078e0059 */
[----:B------:R-:W-:Y:S01]  /*7790*/  MOV R11, R107 ;  /* 0x0000006b000b7202 */ /* 0x000fe20000000f00 */
[----:B------:R-:W-:Y:S02]  /*77a0*/  IMAD.MOV.U32 R9, RZ, RZ, R91 ;  /* 0x000000ffff097224 */ /* 0x000fe400078e005b */
[----:B------:R-:W-:Y:S01]  /*77b0*/  IMAD.MOV.U32 R10, RZ, RZ, R105 ;  /* 0x000000ffff0a7224 */ /* 0x000fe200078e0069 */
[----:B------:R-:W-:Y:S04]  /*77c0*/  STS.128 [R208+UR16+0x1000], R16 ;  /* 0x00100010d0007988 */ /* 0x000fe80008000c10 */
[----:B------:R-:W-:Y:S04]  /*77d0*/  STS.128 [R208+UR16], R8 ;  /* 0x00000008d0007988 */ /* 0x000fe80008000c10 */
[----:B------:R-:W-:Y:S01]  /*77e0*/  STS.128 [R208+UR16+0x1800], R20 ;  /* 0x00180014d0007988 */ /* 0x000fe20008000c10 */
[----:B------:R-:W-:Y:S06]  /*77f0*/  BAR.SYNC.DEFER_BLOCKING 0x0 ;  /* 0x0000000000007b1d */ /* 0x000fec0000010000 */
[----:B------:R-:W0:Y:S04]  /*7800*/  LDS.128 R36, [R0+UR4] ;  /* 0x0000000400247984 */ /* 0x000e280008000c00 */
[----:B------:R-:W1:Y:S04]  /*7810*/  LDS.128 R32, [R0+UR4+0x100] ;  /* 0x0001000400207984 */ /* 0x000e680008000c00 */
[----:B------:R-:W2:Y:S04]  /*7820*/  LDS.128 R28, [R0+UR4+0x200] ;  /* 0x00020004001c7984 */ /* 0x000ea80008000c00 */
[----:B------:R-:W-:Y:S04]  /*7830*/  LDS.128 R24, [R0+UR4+0x300] ;  /* 0x0003000400187984 */ /* 0x000fe80008000c00 */
[----:B------:R-:W-:Y:S04]  /*7840*/  LDS.128 R20, [R0+UR4+0x400] ;  /* 0x0004000400147984 */ /* 0x000fe80008000c00 */
[----:B------:R-:W-:Y:S04]  /*7850*/  LDS.128 R16, [R0+UR4+0x500] ;  /* 0x0005000400107984 */ /* 0x000fe80008000c00 */
[----:B------:R-:W-:Y:S04]  /*7860*/  LDS.128 R12, [R0+UR4+0x600] ;  /* 0x00060004000c7984 */ /* 0x000fe80008000c00 */
[----:B------:R-:W-:Y:S01]  /*7870*/  LDS.128 R8, [R0+UR4+0x700] ;  /* 0x0007000400087984 */ /* 0x000fe20008000c00 */
[----:B------:R-:W-:Y:S06]  /*7880*/  BAR.SYNC.DEFER_BLOCKING 0x0 ;  /* 0x0000000000007b1d */ /* 0x000fec0000010000 */
[----:B0-----:R-:W-:Y:S04]  /*7890*/  STL [R1+0x768], R36 ;  /* 0x0007682401007387 */ /* 0x001fe80000100800 */
[----:B------:R-:W-:Y:S04]  /*78a0*/  STL [R1+0x764], R37 ;  /* 0x0007642501007387 */ /* 0x000fe80000100800 */
[----:B------:R-:W-:Y:S04]  /*78b0*/  STL [R1+0x760], R38 ;  /* 0x0007602601007387 */ /* 0x000fe80000100800 */
[----:B------:R-:W-:Y:S04]  /*78c0*/  STL [R1+0x75c], R39 ;  /* 0x00075c2701007387 */ /* 0x000fe80000100800 */
[----:B-1----:R-:W-:Y:S04]  /*78d0*/  STL [R1+0x778], R32 ;  /* 0x0007782001007387 */ /* 0x002fe80000100800 */
[----:B------:R-:W-:Y:S04]  /*78e0*/  STL [R1+0x774], R33 ;  /* 0x0007742101007387 */ /* 0x000fe80000100800 */
[----:B------:R-:W-:Y:S04]  /*78f0*/  STL [R1+0x770], R34 ;  /* 0x0007702201007387 */ /* 0x000fe80000100800 */
[----:B------:R-:W-:Y:S04]  /*7900*/  STL [R1+0x76c], R35 ;  /* 0x00076c2301007387 */ /* 0x000fe80000100800 */
[----:B--2---:R-:W-:Y:S04]  /*7910*/  STL [R1+0x77c], R31 ;  /* 0x00077c1f01007387 */ /* 0x004fe80000100800 */
[----:B----4-:R0:W-:Y:S04]  /*7920*/  STS.128 [R2+UR16], R40 ;  /* 0x0000002802007988 */ /* 0x0101e80008000c10 */
        /* <DEDUP_REMOVED lines=8> */
[----:B--2---:R0:W-:Y:S04]  /*79b0*/  STS.128 [R2+UR16+0x800], R40 ;  /* 0x0008002802007988 */ /* 0x0041e80008000c10 */
[----:B0-----:R-:W2:Y:S04]  /*79c0*/  LDL.LU R40, [R1+0x420] ;  /* 0x0004200001287983 */ /* 0x001ea80000300800 */
[----:B------:R-:W2:Y:S04]  /*79d0*/  LDL.LU R41, [R1+0x428] ;  /* 0x0004280001297983 */ /* 0x000ea80000300800 */
[----:B------:R-:W2:Y:S01]  /*79e0*/  LDL.LU R42, [R1+0x460] ;  /* 0x00046000012a7983 */ /* 0x000ea20000300800 */
[----:B-----5:R-:W-:-:S03]  /*79f0*/  IMAD.MOV.U32 R43, RZ, RZ, R215 ;  /* 0x000000ffff2b7224 */ /* 0x020fc600078e00d7 */
[----:B------:R-:W5:Y:S04]  /*7a00*/  LDL.LU R215, [R1+0x810] ;  /* 0x0008100001d77983 */ /* 0x000f680000300800 */
[----:B----4-:R0:W-:Y:S02]  /*7a10*/  STS.128 [R2+UR16+0x1000], R44 ;  /* 0x0010002c02007988 */ /* 0x0101e40008000c10 */
[----:B0-----:R-:W-:Y:S01]  /*7a20*/  IMAD.MOV.U32 R44, RZ, RZ, R211 ;  /* 0x000000ffff2c7224 */ /* 0x001fe200078e00d3 */
[----:B------:R-:W-:Y:S01]  /*7a30*/  MOV R46, R210 ;  /* 0x000000d2002e7202 */ /* 0x000fe20000000f00 */
[----:B------:R-:W-:Y:S02]  /*7a40*/  IMAD.MOV.U32 R45, RZ, RZ, R216 ;  /* 0x000000ffff2d7224 */ /* 0x000fe400078e00d8 */
[----:B---3--:R-:W-:Y:S01]  /*7a50*/  IMAD.MOV.U32 R47, RZ, RZ, R209 ;  /* 0x000000ffff2f7224 */ /* 0x008fe200078e00d1 */
[----:B------:R-:W-:Y:S01]  /*7a60*/  MOV R50, R220 ;  /* 0x000000dc00327202 */ /* 0x000fe20000000f00 */
[----:B------:R-:W-:Y:S01]  /*7a70*/  IMAD.MOV.U32 R48, RZ, RZ, R229 ;  /* 0x000000ffff307224 */ /* 0x000fe200078e00e5 */
[----:B------:R-:W-:Y:S01]  /*7a80*/  MOV R54, R240 ;  /* 0x000000f000367202 */ /* 0x000fe20000000f00 */
[----:B------:R-:W-:-:S02]  /*7a90*/  IMAD.MOV.U32 R49, RZ, RZ, R222 ;  /* 0x000000ffff317224 */ /* 0x000fc400078e00de */
[----:B------:R-:W-:Y:S02]  /*7aa0*/  IMAD.MOV.U32 R51, RZ, RZ, R246 ;  /* 0x000000ffff337224 */ /* 0x000fe400078e00f6 */
[----:B------:R-:W-:Y:S02]  /*7ab0*/  IMAD.MOV.U32 R52, RZ, RZ, R244 ;  /* 0x000000ffff347224 */ /* 0x000fe400078e00f4 */
[----:B------:R-:W-:Y:S02]  /*7ac0*/  IMAD.MOV.U32 R53, RZ, RZ, R242 ;  /* 0x000000ffff357224 */ /* 0x000fe400078e00f2 */
[----:B------:R-:W-:Y:S01]  /*7ad0*/  IMAD.MOV.U32 R55, RZ, RZ, R238 ;  /* 0x000000ffff377224 */ /* 0x000fe200078e00ee */
[----:B------:R-:W-:Y:S01]  /*7ae0*/  MOV R70, R232 ;  /* 0x000000e800467202 */ /* 0x000fe20000000f00 */
[----:B------:R-:W-:Y:S02]  /*7af0*/  IMAD.MOV.U32 R68, RZ, RZ, R236 ;  /* 0x000000ffff447224 */ /* 0x000fe400078e00ec */
[----:B------:R-:W-:-:S02]  /*7b00*/  IMAD.MOV.U32 R69, RZ, RZ, R234 ;  /* 0x000000ffff457224 */ /* 0x000fc400078e00ea */
[----:B------:R-:W-:Y:S01]  /*7b10*/  IMAD.MOV.U32 R71, RZ, RZ, R230 ;  /* 0x000000ffff477224 */ /* 0x000fe200078e00e6 */
[----:B------:R-:W-:Y:S01]  /*7b20*/  MOV R74, R243 ;  /* 0x000000f3004a7202 */ /* 0x000fe20000000f00 */
[----:B------:R-:W-:Y:S02]  /*7b30*/  IMAD.MOV.U32 R72, RZ, RZ, R221 ;  /* 0x000000ffff487224 */ /* 0x000fe400078e00dd */
[----:B------:R-:W-:Y:S02]  /*7b40*/  IMAD.MOV.U32 R73, RZ, RZ, R245 ;  /* 0x000000ffff497224 */ /* 0x000fe400078e00f5 */
        /* <DEDUP_REMOVED lines=14> */
[----:B------:R-:W-:Y:S01]  /*7c30*/  IMAD.MOV.U32 R92, RZ, RZ, R183 ;  /* 0x000000ffff5c7224 */ /* 0x000fe200078e00b7 */
[----:B------:R-:W-:Y:S01]  /*7c40*/  MOV R97, R170 ;  /* 0x000000aa00617202 */ /* 0x000fe20000000f00 */
[----:B------:R-:W-:Y:S02]  /*7c50*/  IMAD.MOV.U32 R94, RZ, RZ, R181 ;  /* 0x000000ffff5e7224 */ /* 0x000fe400078e00b5 */
[----:B------:R-:W-:Y:S02]  /*7c60*/  IMAD.MOV.U32 R95, RZ, RZ, R180 ;  /* 0x000000ffff5f7224 */ /* 0x000fe400078e00b4 */
[----:B------:R-:W-:Y:S02]  /*7c70*/  IMAD.MOV.U32 R96, RZ, RZ, R171 ;  /* 0x000000ffff607224 */ /* 0x000fe400078e00ab */
[----:B------:R-:W-:-:S02]  /*7c80*/  IMAD.MOV.U32 R98, RZ, RZ, R169 ;  /* 0x000000ffff627224 */ /* 0x000fc400078e00a9 */
[----:B------:R-:W-:Y:S01]  /*7c90*/  IMAD.MOV.U32 R99, RZ, RZ, R168 ;  /* 0x000000ffff637224 */ /* 0x000fe200078e00a8 */
[----:B--2---:R0:W-:Y:S02]  /*7ca0*/  STS.128 [R2+UR16+0x1800], R40 ;  /* 0x0018002802007988 */ /* 0x0041e40008000c10 */
[----:B0-----:R-:W-:Y:S01]  /*7cb0*/  IMAD.MOV.U32 R40, RZ, RZ, R214 ;  /* 0x000000ffff287224 */ /* 0x001fe200078e00d6 */
[----:B------:R-:W-:Y:S01]  /*7cc0*/  MOV R42, R212 ;  /* 0x000000d4002a7202 */ /* 0x000fe20000000f00 */
[----:B------:R-:W2:Y:S01]  /*7cd0*/  LDL.LU R214, [R1+0x80c] ;  /* 0x00080c0001d67983 */ /* 0x000ea20000300800 */
[----:B------:R-:W-:Y:S02]  /*7ce0*/  IMAD.MOV.U32 R41, RZ, RZ, R213 ;  /* 0x000000ffff297224 */ /* 0x000fe400078e00d5 */
[----:B------:R-:W-:Y:S01]  /*7cf0*/  IMAD.MOV.U32 R43, RZ, RZ, R217 ;  /* 0x000000ffff2b7224 */ /* 0x000fe200078e00d9 */
[----:B------:R-:W3:Y:S04]  /*7d00*/  LDL.LU R213, [R1+0x808] ;  /* 0x0008080001d57983 */ /* 0x000ee80000300800 */
[----:B------:R-:W4:Y:S04]  /*7d10*/  LDL.LU R212, [R1+0x804] ;  /* 0x0008040001d47983 */ /* 0x000f280000300800 */
[----:B------:R-:W5:Y:S04]  /*7d20*/  LDL.LU R217, [R1+0x800] ;  /* 0x0008000001d97983 */ /* 0x000f680000300800 */
[----:B------:R-:W2:Y:S04]  /*7d30*/  LDL.LU R211, [R1+0x7fc] ;  /* 0x0007fc0001d37983 */ /* 0x000ea80000300800 */
[----:B------:R-:W3:Y:S04]  /*7d40*/  LDL.LU R216, [R1+0x7f8] ;  /* 0x0007f80001d87983 */ /* 0x000ee80000300800 */
[----:B------:R-:W4:Y:S04]  /*7d50*/  LDL.LU R210, [R1+0x7f4] ;  /* 0x0007f40001d27983 */ /* 0x000f280000300800 */
[----:B------:R-:W5:Y:S04]  /*7d60*/  LDL.LU R209, [R1+0x7f0] ;  /* 0x0007f00001d17983 */ /* 0x000f680000300800 */
[----:B------:R-:W-:Y:S04]  /*7d70*/  STS.128 [R208+UR16], R40 ;  /* 0x00000028d0007988 */ /* 0x000fe80008000c10 */
[----:B------:R-:W-:Y:S04]  /*7d80*/  STS.128 [R208+UR16+0x800], R44 ;  /* 0x0008002cd0007988 */ /* 0x000fe80008000c10 */
[----:B------:R-:W-:Y:S04]  /*7d90*/  STS.128 [R208+UR16+0x1000], R48 ;  /* 0x00100030d0007988 */ /* 0x000fe80008000c10 */
[----:B------:R-:W-:Y:S01]  /*7da0*/  STS.128 [R208+UR16+0x1800], R52 ;  /* 0x00180034d0007988 */ /* 0x000fe20008000c10 */
[----:B------:R-:W-:Y:S06]  /*7db0*/  BAR.SYNC.DEFER_BLOCKING 0x0 ;  /* 0x0000000000007b1d */ /* 0x000fec0000010000 */
[----:B------:R-:W0:Y:S01]  /*7dc0*/  S2R R104, SR_TID.X ;  /* 0x0000000000687919 */ /* 0x000e220000002100 */
[----:B------:R-:W2:Y:S04]  /*7dd0*/  LDL.LU R229, [R1+0x7ec] ;  /* 0x0007ec0001e57983 */ /* 0x000ea80000300800 */
[----:B------:R-:W2:Y:S04]  /*7de0*/  LDL.LU R222, [R1+0x7e8] ;  /* 0x0007e80001de7983 */ /* 0x000ea80000300800 */
[----:B------:R-:W2:Y:S04]  /*7df0*/  LDL.LU R220, [R1+0x7e4] ;  /* 0x0007e40001dc7983 */ /* 0x000ea80000300800 */
[----:B------:R-:W1:Y:S04]  /*7e00*/  LDS.128 R80, [R0+UR4] ;  /* 0x0000000400507984 */ /* 0x000e680008000c00 */
[----:B------:R-:W2:Y:S04]  /*7e10*/  LDS.128 R64, [R0+UR4+0x100] ;  /* 0x0001000400407984 */ /* 0x000ea80008000c00 */
[----:B------:R-:W2:Y:S04]  /*7e20*/  LDS.128 R60, [R0+UR4+0x200] ;  /* 0x00020004003c7984 */ /* 0x000ea80008000c00 */
[----:B------:R-:W2:Y:S04]  /*7e30*/  LDS.128 R56, [R0+UR4+0x300] ;  /* 0x0003000400387984 */ /* 0x000ea80008000c00 */
[----:B------:R-:W2:Y:S04]  /*7e40*/  LDS.128 R52, [R0+UR4+0x400] ;  /* 0x0004000400347984 */ /* 0x000ea80008000c00 */
[----:B------:R-:W2:Y:S04]  /*7e50*/  LDS.128 R48, [R0+UR4+0x500] ;  /* 0x0005000400307984 */ /* 0x000ea80008000c00 */
[----:B------:R-:W2:Y:S04]  /*7e60*/  LDS.128 R44, [R0+UR4+0x600] ;  /* 0x00060004002c7984 */ /* 0x000ea80008000c00 */
[----:B------:R-:W2:Y:S01]  /*7e70*/  LDS.128 R40, [R0+UR4+0x700] ;  /* 0x0007000400287984 */ /* 0x000ea20008000c00 */
[----:B------:R-:W-:Y:S01]  /*7e80*/  BAR.SYNC.DEFER_BLOCKING 0x0 ;  /* 0x0000000000007b1d */ /* 0x000fe20000010000 */
[----:B0-----:R-:W-:-:S05]  /*7e90*/  SHF.R.U32.HI R104, RZ, 0x5, R104 ;  /* 0x00000005ff687819 */ /* 0x001fca0000011668 */
[----:B------:R-:W2:Y:S04]  /*7ea0*/  LDL.LU R246, [R1+0x7e0] ;  /* 0x0007e00001f67983 */ /* 0x000ea80000300800 */
[----:B------:R0:W-:Y:S04]  /*7eb0*/  STS.128 [R2+UR16], R68 ;  /* 0x0000004402007988 */ /* 0x0001e80008000c10 */
[----:B------:R1:W-:Y:S01]  /*7ec0*/  STS.128 [R2+UR16+0x1000], R72 ;  /* 0x0010004802007988 */ /* 0x0003e20008000c10 */
[----:B------:R-:W-:-:S03]  /*7ed0*/  SGXT.U32 R104, R104, 0x2 ;  /* 0x000000026868781a */ /* 0x000fc60000000000 */
[----:B------:R-:W2:Y:S01]  /*7ee0*/  LDL.LU R244, [R1+0x7dc] ;  /* 0x0007dc0001f47983 */ /* 0x000ea20000300800 */
        /* <DEDUP_REMOVED lines=9> */
[----:B------:R-:W-:-:S02]  /*7f80*/  LOP3.LUT R104, R104, 0x78, RZ, 0xfc, !PT ;  /* 0x0000007868687812 */ /* 0x000fc400078efcff */
[----:B------:R-:W2:Y:S04]  /*7f90*/  LDL.LU R242, [R1+0x7d8] ;  /* 0x0007d80001f27983 */ /* 0x000ea80000300800 */
[----:B------:R-:W2:Y:S04]  /*7fa0*/  LDL.LU R240, [R1+0x7d4] ;  /* 0x0007d40001f07983 */ /* 0x000ea80000300800 */
[----:B------:R-:W2:Y:S01]  /*7fb0*/  LDL.LU R238, [R1+0x7d0] ;  /* 0x0007d00001ee7983 */ /* 0x000ea20000300800 */
[----:B0-----:R-:W-:Y:S01]  /*7fc0*/  IMAD.MOV.U32 R68, RZ, RZ, R239 ;  /* 0x000000ffff447224 */ /* 0x001fe200078e00ef */
[----:B------:R-:W-:Y:S01]  /*7fd0*/  MOV R70, R218 ;  /* 0x000000da00467202 */ /* 0x000fe20000000f00 */
[----:B------:R-:W-:-:S02]  /*7fe0*/  IMAD.MOV.U32 R69, RZ, RZ, R237 ;  /* 0x000000ffff457224 */ /* 0x000fc400078e00ed */
[----:B------:R-:W-:Y:S01]  /*7ff0*/  IMAD.MOV.U32 R71, RZ, RZ, R252 ;  /* 0x000000ffff477224 */ /* 0x000fe200078e00fc */
[----:B------:R-:W2:Y:S04]  /*8000*/  LDL.LU R236, [R1+0x7cc] ;  /* 0x0007cc0001ec7983 */ /* 0x000ea80000300800 */
[----:B------:R0:W-:Y:S04]  /*8010*/  STS.128 [R2+UR16+0x1800], R68 ;  /* 0x0018004402007988 */ /* 0x0001e80008000c10 */
[----:B------:R-:W-:Y:S04]  /*8020*/  STS.128 [R208+UR16+0x800], R72 ;  /* 0x00080048d0007988 */ /* 0x000fe80008000c10 */
[----:B------:R-:W-:Y:S01]  /*8030*/  STS.128 [R208+UR16+0x1000], R76 ;  /* 0x0010004cd0007988 */ /* 0x000fe20008000c10 */
[----:B------:R-:W1:Y:S01]  /*8040*/  S2R R218, SR_TID.X ;  /* 0x0000000000da7919 */ /* 0x000e620000002100 */
[----:B0-----:R-:W-:Y:S01]  /*8050*/  IMAD.MOV.U32 R68, RZ, RZ, R219 ;  /* 0x000000ffff447224 */ /* 0x001fe200078e00db */
[----:B------:R-:W-:Y:S01]  /*8060*/  MOV R69, R199 ;  /* 0x000000c700457202 */ /* 0x000fe20000000f00 */
[----:B------:R-:W-:Y:S01]  /*8070*/  IMAD.MOV.U32 R70, RZ, RZ, R198 ;  /* 0x000000ffff467224 */ /* 0x000fe200078e00c6 */
[----:B------:R-:W0:Y:S01]  /*8080*/  S2R R252, SR_TID.X ;  /* 0x0000000000fc7919 */ /* 0x000e220000002100 */
[----:B------:R-:W-:Y:S01]  /*8090*/  IMAD.MOV.U32 R71, RZ, RZ, R197 ;  /* 0x000000ffff477224 */ /* 0x000fe200078e00c5 */
[----:B------:R1:W-:Y:S04]  /*80a0*/  STS.128 [R208+UR16+0x1800], R84 ;  /* 0x00180054d0007988 */ /* 0x0003e80008000c10 */
[----:B------:R-:W-:Y:S01]  /*80b0*/  STS.128 [R208+UR16], R68 ;  /* 0x00000044d0007988 */ /* 0x000fe20008000c10 */
[----:B------:R-:W-:Y:S01]  /*80c0*/  BAR.SYNC.DEFER_BLOCKING 0x0 ;  /* 0x0000000000007b1d */ /* 0x000fe20000010000 */
[----:B-1----:R-:W-:Y:S01]  /*80d0*/  IMAD.MOV.U32 R84, RZ, RZ, R156 ;  /* 0x000000ffff547224 */ /* 0x002fe200078e009c */
[----:B------:R-:W-:Y:S01]  /*80e0*/  MOV R85, R155 ;  /* 0x0000009b00557202 */ /* 0x000fe20000000f00 */
[----:B------:R-:W-:-:S03]  /*80f0*/  IMAD.MOV.U32 R86, RZ, RZ, R154 ;  /* 0x000000ffff567224 */ /* 0x000fc600078e009a */
[----:B------:R-:W2:Y:S01]  /*8100*/  LDL.LU R234, [R1+0x7c8] ;  /* 0x0007c80001ea7983 */ /* 0x000ea20000300800 */
[----:B------:R-:W-:Y:S01]  /*8110*/  IMAD.MOV.U32 R87, RZ, RZ, R153 ;  /* 0x000000ffff577224 */ /* 0x000fe200078e0099 */
[----:B------:R-:W-:Y:S02]  /*8120*/  LOP3.LUT R218, R218, 0x60, RZ, 0xc0, !PT ;  /* 0x00000060dada7812 */ /* 0x000fe400078ec0ff */
[----:B------:R-:W2:Y:S04]  /*8130*/  LDL.LU R232, [R1+0x7c4] ;  /* 0x0007c40001e87983 */ /* 0x000ea80000300800 */
[----:B------:R-:W1:Y:S04]  /*8140*/  LDS.128 R164, [R0+UR4] ;  /* 0x0000000400a47984 */ /* 0x000e680008000c00 */
[----:B------:R-:W1:Y:S04]  /*8150*/  LDS.128 R160, [R0+UR4+0x100] ;  /* 0x0001000400a07984 */ /* 0x000e680008000c00 */
[----:B------:R-:W1:Y:S04]  /*8160*/  LDS.128 R156, [R0+UR4+0x200] ;  /* 0x00020004009c7984 */ /* 0x000e680008000c00 */
[----:B------:R-:W1:Y:S04]  /*8170*/  LDS.128 R152, [R0+UR4+0x300] ;  /* 0x0003000400987984 */ /* 0x000e680008000c00 */
[----:B------:R-:W1:Y:S04]  /*8180*/  LDS.128 R116, [R0+UR4+0x400] ;  /* 0x0004000400747984 */ /* 0x000e680008000c00 */
[----:B------:R-:W1:Y:S04]  /*8190*/  LDS.128 R68, [R0+UR4+0x500] ;  /* 0x0005000400447984 */ /* 0x000e680008000c00 */
[----:B------:R-:W1:Y:S04]  /*81a0*/  LDS.128 R76, [R0+UR4+0x600] ;  /* 0x00060004004c7984 */ /* 0x000e680008000c00 */
[----:B------:R-:W1:Y:S01]  /*81b0*/  LDS.128 R72, [R0+UR4+0x700] ;  /* 0x0007000400487984 */ /* 0x000e620008000c00 */
[----:B------:R-:W-:Y:S01]  /*81c0*/  BAR.SYNC.DEFER_BLOCKING 0x0 ;  /* 0x0000000000007b1d */ /* 0x000fe20000010000 */
[----:B------:R-:W-:Y:S01]  /*81d0*/  IMAD.SHL.U32 R219, R218, 0x8, RZ ;  /* 0x00000008dadb7824 */ /* 0x000fe200078e00ff */
[----:B0-----:R-:W-:-:S04]  /*81e0*/  LOP3.LUT R252, R252, 0x1f, RZ, 0xc0, !PT ;  /* 0x0000001ffcfc7812 */ /* 0x001fc800078ec0ff */
[----:B------:R-:W2:Y:S04]  /*81f0*/  LDL.LU R230, [R1+0x7c0] ;  /* 0x0007c00001e67983 */ /* 0x000ea80000300800 */
[----:B------:R-:W2:Y:S04]  /*8200*/  LDL.LU R227, [R1+0x7bc] ;  /* 0x0007bc0001e37983 */ /* 0x000ea80000300800 */
[----:B------:R-:W2:Y:S04]  /*8210*/  LDL.LU R225, [R1+0x7b8] ;  /* 0x0007b80001e17983 */ /* 0x000ea80000300800 */
[----:B------:R-:W2:Y:S04]  /*8220*/  LDL.LU R247, [R1+0x7b4] ;  /* 0x0007b40001f77983 */ /* 0x000ea80000300800 */
[----:B------:R0:W-:Y:S04]  /*8230*/  STS.128 [R2+UR16], R84 ;  /* 0x0000005402007988 */ /* 0x0001e80008000c10 */
[----:B------:R1:W-:Y:S04]  /*8240*/  STS.128 [R2+UR16+0x1000], R88 ;  /* 0x0010005802007988 */ /* 0x0003e80008000c10 */
[----:B------:R-:W2:Y:S04]  /*8250*/  LDL.LU R223, [R1+0x7b0] ;  /* 0x0007b00001df7983 */ /* 0x000ea80000300800 */
[----:B------:R-:W2:Y:S01]  /*8260*/  LDL.LU R221, [R1+0x7ac] ;  /* 0x0007ac0001dd7983 */ /* 0x000ea20000300800 */
[----:B0-----:R-:W-:Y:S01]  /*8270*/  IMAD.MOV.U32 R84, RZ, RZ, R195 ;  /* 0x000000ffff547224 */ /* 0x001fe200078e00c3 */
[----:B------:R-:W-:Y:S01]  /*8280*/  MOV R85, R194 ;  /* 0x000000c200557202 */ /* 0x000fe20000000f00 */
[----:B------:R-:W-:Y:S01]  /*8290*/  IMAD.MOV.U32 R86, RZ, RZ, R193 ;  /* 0x000000ffff567224 */ /* 0x000fe200078e00c1 */
[----:B------:R-:W2:Y:S01]  /*82a0*/  LDL.LU R245, [R1+0x7a8] ;  /* 0x0007a80001f57983 */ /* 0x000ea20000300800 */
[----:B------:R-:W-:Y:S01]  /*82b0*/  IMAD.MOV.U32 R87, RZ, RZ, R192 ;  /* 0x000000ffff577224 */ /* 0x000fe200078e00c0 */
[----:B-1----:R-:W-:Y:S01]  /*82c0*/  MOV R89, R174 ;  /* 0x000000ae00597202 */ /* 0x002fe20000000f00 */
[----:B------:R-:W-:Y:S01]  /*82d0*/  IMAD.MOV.U32 R88, RZ, RZ, R175 ;  /* 0x000000ffff587224 */ /* 0x000fe200078e00af */
[----:B------:R-:W2:Y:S04]  /*82e0*/  LDL.LU R243, [R1+0x7a4] ;  /* 0x0007a40001f37983 */ /* 0x000ea80000300800 */
[----:B------:R0:W-:Y:S01]  /*82f0*/  STS.128 [R2+UR16+0x800], R84 ;  /* 0x0008005402007988 */ /* 0x0001e20008000c10 */
[----:B------:R-:W-:-:S02]  /*8300*/  IMAD.MOV.U32 R90, RZ, RZ, R173 ;  /* 0x000000ffff5a7224 */ /* 0x000fc400078e00ad */
[----:B------:R-:W-:Y:S01]  /*8310*/  IMAD.MOV.U32 R91, RZ, RZ, R172 ;  /* 0x000000ffff5b7224 */ /* 0x000fe200078e00ac */
[----:B------:R-:W2:Y:S04]  /*8320*/  LDL.LU R241, [R1+0x7a0] ;  /* 0x0007a00001f17983 */ /* 0x000ea80000300800 */
[----:B------:R-:W2:Y:S04]  /*8330*/  LDL.LU R239, [R1+0x79c] ;  /* 0x00079c0001ef7983 */ /* 0x000ea80000300800 */
[----:B------:R-:W2:Y:S01]  /*8340*/  LDL.LU R237, [R1+0x798] ;  /* 0x0007980001ed7983 */ /* 0x000ea20000300800 */
[----:B0-----:R-:W-:Y:S01]  /*8350*/  IMAD.MOV.U32 R84, RZ, RZ, R187 ;  /* 0x000000ffff547224 */ /* 0x001fe200078e00bb */
[----:B------:R-:W-:Y:S01]  /*8360*/  MOV R85, R186 ;  /* 0x000000ba00557202 */ /* 0x000fe20000000f00 */
[----:B------:R-:W-:-:S02]  /*8370*/  IMAD.MOV.U32 R86, RZ, RZ, R185 ;  /* 0x000000ffff567224 */ /* 0x000fc400078e00b9 */
[----:B------:R-:W-:-:S05]  /*8380*/  IMAD.MOV.U32 R87, RZ, RZ, R184 ;  /* 0x000000ffff577224 */ /* 0x000fca00078e00b8 */
[----:B------:R0:W-:Y:S04]  /*8390*/  STS.128 [R2+UR16+0x1800], R84 ;  /* 0x0018005402007988 */ /* 0x0001e80008000c10 */
[----:B------:R1:W-:Y:S04]  /*83a0*/  STS.128 [R208+UR16], R92 ;  /* 0x0000005cd0007988 */ /* 0x0003e80008000c10 */
[----:B------:R3:W-:Y:S01]  /*83b0*/  STS.128 [R208+UR16+0x1000], R88 ;  /* 0x00100058d0007988 */ /* 0x0007e20008000c10 */
[----:B0-----:R-:W-:Y:S01]  /*83c0*/  IMAD.MOV.U32 R84, RZ, RZ, R179 ;  /* 0x000000ffff547224 */ /* 0x001fe200078e00b3 */
[----:B------:R-:W-:Y:S01]  /*83d0*/  MOV R85, R178 ;  /* 0x000000b200557202 */ /* 0x000fe20000000f00 */
[----:B------:R-:W-:-:S02]  /*83e0*/  IMAD.MOV.U32 R86, RZ, RZ, R177 ;  /* 0x000000ffff567224 */ /* 0x000fc400078e00b1 */
[----:B------:R-:W-:Y:S01]  /*83f0*/  IMAD.MOV.U32 R87, RZ, RZ, R176 ;  /* 0x000000ffff577224 */ /* 0x000fe200078e00b0 */
[----:B------:R-:W-:Y:S01]  /*8400*/  STS.128 [R208+UR16+0x1800], R96 ;  /* 0x00180060d0007988 */ /* 0x000fe20008000c10 */
[----:B-1----:R-:W0:Y:S03]  /*8410*/  LDC.64 R92, c[0x0][0x220] ;  /* 0x00008800ff5c7b82 */ /* 0x002e260000000a00 */
[----:B------:R1:W-:Y:S05]  /*8420*/  STS.128 [R208+UR16+0x800], R84 ;  /* 0x00080054d0007988 */ /* 0x0003ea0008000c10 */
[----:B------:R-:W-:Y:S01]  /*8430*/  BAR.SYNC.DEFER_BLOCKING 0x0 ;  /* 0x0000000000007b1d */ /* 0x000fe20000010000 */
[----:B---3--:R-:W-:Y:S01]  /*8440*/  IMAD.MOV.U32 R88, RZ, RZ, R120 ;  /* 0x000000ffff587224 */ /* 0x008fe200078e0078 */
[----:B------:R-:W-:Y:S01]  /*8450*/  MOV R89, R122 ;  /* 0x0000007a00597202 */ /* 0x000fe20000000f00 */
[----:B------:R-:W-:-:S03]  /*8460*/  IMAD.MOV.U32 R90, RZ, RZ, R136 ;  /* 0x000000ffff5a7224 */ /* 0x000fc600078e0088 */
[----:B------:R-:W3:Y:S04]  /*8470*/  LDS.128 R196, [R0+UR4] ;  /* 0x0000000400c47984 */ /* 0x000ee80008000c00 */
[----:B------:R-:W3:Y:S04]  /*8480*/  LDS.128 R192, [R0+UR4+0x100] ;  /* 0x0001000400c07984 */ /* 0x000ee80008000c00 */
[----:B------:R-:W3:Y:S04]  /*8490*/  LDS.128 R188, [R0+UR4+0x200] ;  /* 0x0002000400bc7984 */ /* 0x000ee80008000c00 */
[----:B------:R-:W3:Y:S04]  /*84a0*/  LDS.128 R184, [R0+UR4+0x300] ;  /* 0x0003000400b87984 */ /* 0x000ee80008000c00 */
[----:B------:R-:W3:Y:S04]  /*84b0*/  LDS.128 R180, [R0+UR4+0x400] ;  /* 0x0004000400b47984 */ /* 0x000ee80008000c00 */
[----:B------:R-:W3:Y:S04]  /*84c0*/  LDS.128 R176, [R0+UR4+0x500] ;  /* 0x0005000400b07984 */ /* 0x000ee80008000c00 */
[----:B------:R-:W3:Y:S04]  /*84d0*/  LDS.128 R172, [R0+UR4+0x600] ;  /* 0x0006000400ac7984 */ /* 0x000ee80008000c00 */
[----:B------:R-:W3:Y:S01]  /*84e0*/  LDS.128 R168, [R0+UR4+0x700] ;  /* 0x0007000400a87984 */ /* 0x000ee20008000c00 */
[----:B------:R-:W-:Y:S01]  /*84f0*/  IMAD.MOV.U32 R91, RZ, RZ, R138 ;  /* 0x000000ffff5b7224 */ /* 0x000fe200078e008a */
[----:B------:R-:W-:Y:S01]  /*8500*/  BAR.SYNC.DEFER_BLOCKING 0x0 ;  /* 0x0000000000007b1d */ /* 0x000fe20000010000 */
[----:B-1----:R-:W-:Y:S01]  /*8510*/  IMAD.MOV.U32 R84, RZ, RZ, R128 ;  /* 0x000000ffff547224 */ /* 0x002fe200078e0080 */
[----:B------:R-:W-:Y:S01]  /*8520*/  MOV R85, R130 ;  /* 0x0000008200557202 */ /* 0x000fe20000000f00 */
[----:B------:R-:W-:-:S02]  /*8530*/  IMAD.MOV.U32 R86, RZ, RZ, R144 ;  /* 0x000000ffff567224 */ /* 0x000fc400078e0090 */
[----:B------:R-:W-:Y:S01]  /*8540*/  IMAD.MOV.U32 R87, RZ, RZ, R146 ;  /* 0x000000ffff577224 */ /* 0x000fe200078e0092 */
[----:B------:R-:W-:Y:S01]  /*8550*/  MOV R97, R126 ;  /* 0x0000007e00617202 */ /* 0x000fe20000000f00 */
[----:B------:R-:W-:Y:S02]  /*8560*/  IMAD.MOV.U32 R96, RZ, RZ, R124 ;  /* 0x000000ffff607224 */ /* 0x000fe400078e007c */
[----:B------:R-:W-:Y:S02]  /*8570*/  IMAD.MOV.U32 R98, RZ, RZ, R140 ;  /* 0x000000ffff627224 */ /* 0x000fe400078e008c */
[----:B------:R-:W-:Y:S01]  /*8580*/  IMAD.MOV.U32 R99, RZ, RZ, R142 ;  /* 0x000000ffff637224 */ /* 0x000fe200078e008e */
[----:B------:R1:W-:Y:S04]  /*8590*/  STS.128 [R2+UR16], R88 ;  /* 0x0000005802007988 */ /* 0x0003e80008000c10 */
[----:B------:R4:W-:Y:S04]  /*85a0*/  STS.128 [R2+UR16+0x1000], R84 ;  /* 0x0010005402007988 */ /* 0x0009e80008000c10 */
[----:B------:R-:W-:Y:S01]  /*85b0*/  STS.128 [R2+UR16+0x800], R96 ;  /* 0x0008006002007988 */ /* 0x000fe20008000c10 */
[----:B-1----:R-:W-:Y:S01]  /*85c0*/  IMAD.MOV.U32 R88, RZ, RZ, R132 ;  /* 0x000000ffff587224 */ /* 0x002fe200078e0084 */
[----:B------:R-:W-:Y:S01]  /*85d0*/  MOV R89, R134 ;  /* 0x0000008600597202 */ /* 0x000fe20000000f00 */
[----:B------:R-:W-:-:S02]  /*85e0*/  IMAD.MOV.U32 R90, RZ, RZ, R148 ;  /* 0x000000ffff5a7224 */ /* 0x000fc400078e0094 */
[----:B------:R-:W-:Y:S01]  /*85f0*/  IMAD.MOV.U32 R91, RZ, RZ, R150 ;  /* 0x000000ffff5b7224 */ /* 0x000fe200078e0096 */
[----:B----4-:R-:W-:Y:S01]  /*8600*/  MOV R85, R123 ;  /* 0x0000007b00557202 */ /* 0x010fe20000000f00 */
[----:B------:R-:W-:Y:S02]  /*8610*/  IMAD.MOV.U32 R84, RZ, RZ, R121 ;  /* 0x000000ffff547224 */ /* 0x000fe400078e0079 */
[----:B------:R-:W-:Y:S02]  /*8620*/  IMAD.MOV.U32 R86, RZ, RZ, R137 ;  /* 0x000000ffff567224 */ /* 0x000fe400078e0089 */
[----:B------:R-:W-:Y:S01]  /*8630*/  IMAD.MOV.U32 R87, RZ, RZ, R139 ;  /* 0x000000ffff577224 */ /* 0x000fe200078e008b */
[----:B------:R-:W-:Y:S04]  /*8640*/  STS.128 [R2+UR16+0x1800], R88 ;  /* 0x0018005802007988 */ /* 0x000fe80008000c10 */
[----:B------:R1:W-:Y:S02]  /*8650*/  STS.128 [R208+UR16], R84 ;  /* 0x00000054d0007988 */ /* 0x0003e40008000c10 */
[----:B-1----:R-:W-:-:S02]  /*8660*/  IMAD.MOV.U32 R87, RZ, RZ, R147 ;  /* 0x000000ffff577224 */ /* 0x002fc400078e0093 */
[----:B------:R-:W-:Y:S02]  /*8670*/  IMAD.SHL.U32 R147, R104, 0x100, RZ ;  /* 0x0000010068937824 */ /* 0x000fe400078e00ff */
[----:B------:R-:W1:Y:S01]  /*8680*/  S2R R104, SR_TID.X ;  /* 0x0000000000687919 */ /* 0x000e620000002100 */
[-C--:B0-----:R-:W-:Y:S01]  /*8690*/  LEA R2, P0, R218, R92.reuse, 0x5 ;  /* 0x0000005cda027211 */ /* 0x081fe200078028ff */
[----:B------:R-:W-:Y:S01]  /*86a0*/  IMAD.MOV.U32 R84, RZ, RZ, R129 ;  /* 0x000000ffff547224 */ /* 0x000fe200078e0081 */
[----:B------:R-:W-:Y:S01]  /*86b0*/  MOV R85, R131 ;  /* 0x0000008300557202 */ /* 0x000fe20000000f00 */
[----:B------:R-:W-:Y:S01]  /*86c0*/  IMAD.MOV.U32 R86, RZ, RZ, R145 ;  /* 0x000000ffff567224 */ /* 0x000fe200078e0091 */
[-C--:B------:R-:W-:Y:S02]  /*86d0*/  LEA.HI.X R3, R219, R93.reuse, RZ, 0x2, P0 ;  /* 0x0000005ddb037211 */ /* 0x080fe400000f14ff */
[----:B-----5:R-:W-:Y:S02]  /*86e0*/  LEA R94, P0, R209, R92, 0xa ;  /* 0x0000005cd15e7211 */ /* 0x020fe400078050ff */
[----:B------:R0:W-:Y:S02]  /*86f0*/  STS.128 [R208+UR16+0x1000], R84 ;  /* 0x00100054d0007988 */ /* 0x0001e40008000c10 */
[----:B------:R-:W-:Y:S01]  /*8700*/  LEA.HI.X R95, R216, R93, RZ, 0x2, P0 ;  /* 0x0000005dd85f7211 */ /* 0x000fe200000f14ff */
[----:B------:R-:W-:Y:S01]  /*8710*/  IMAD.MOV.U32 R88, RZ, RZ, R125 ;  /* 0x000000ffff587224 */ /* 0x000fe200078e007d */
[----:B------:R-:W-:Y:S01]  /*8720*/  MOV R89, R127 ;  /* 0x0000007f00597202 */ /* 0x000fe20000000f00 */
[----:B------:R-:W-:-:S02]  /*8730*/  IMAD.MOV.U32 R90, RZ, RZ, R141 ;  /* 0x000000ffff5a7224 */ /* 0x000fc400078e008d */
[----:B------:R-:W-:Y:S01]  /*8740*/  IMAD.MOV.U32 R91, RZ, RZ, R143 ;  /* 0x000000ffff5b7224 */ /* 0x000fe200078e008f */
[----:B-1----:R-:W-:-:S04]  /*8750*/  SHF.R.U32.HI R104, RZ, 0x5, R104 ;  /* 0x00000005ff687819 */ /* 0x002fc80000011668 */
[----:B------:R-:W-:Y:S02]  /*8760*/  SGXT.U32 R104, R104, 0x2 ;  /* 0x000000026868781a */ /* 0x000fe40000000000 */
[----:B0-----:R-:W-:Y:S02]  /*8770*/  LEA R84, P0, R210, R92, 0xa ;  /* 0x0000005cd2547211 */ /* 0x001fe400078050ff */
[----:B------:R-:W-:Y:S02]  /*8780*/  LOP3.LUT R104, R104, 0xa8, RZ, 0xfc, !PT ;  /* 0x000000a868687812 */ /* 0x000fe400078efcff */
[----:B------:R-:W-:-:S03]  /*8790*/  LEA.HI.X R85, R217, R93, RZ, 0x2, P0 ;  /* 0x0000005dd9557211 */ /* 0x000fc600000f14ff */
[----:B------:R-:W-:Y:S02]  /*87a0*/  IMAD.SHL.U32 R217, R104, 0x100, RZ ;  /* 0x0000010068d97824 */ /* 0x000fe400078e00ff */
[----:B------:R-:W0:Y:S01]  /*87b0*/  S2R R104, SR_TID.X ;  /* 0x0000000000687919 */ /* 0x000e220000002100 */
[----:B------:R1:W-:Y:S02]  /*87c0*/  STS.128 [R208+UR16+0x800], R88 ;  /* 0x00080058d0007988 */ /* 0x0003e40008000c10 */
[----:B-1----:R-:W-:Y:S01]  /*87d0*/  IMAD.MOV.U32 R88, RZ, RZ, R133 ;  /* 0x000000ffff587224 */ /* 0x002fe200078e0085 */
[----:B------:R-:W-:Y:S01]  /*87e0*/  MOV R89, R135 ;  /* 0x0000008700597202 */ /* 0x000fe20000000f00 */
[----:B------:R-:W-:Y:S02]  /*87f0*/  IMAD.MOV.U32 R90, RZ, RZ, R149 ;  /* 0x000000ffff5a7224 */ /* 0x000fe400078e0095 */
[----:B------:R-:W-:-:S05]  /*8800*/  IMAD.MOV.U32 R91, RZ, RZ, R151 ;  /* 0x000000ffff5b7224 */ /* 0x000fca00078e0097 */
[----:B------:R-:W-:Y:S01]  /*8810*/  STS.128 [R208+UR16+0x1800], R88 ;  /* 0x00180058d0007988 */ /* 0x000fe20008000c10 */
[C---:B------:R-:W-:Y:S01]  /*8820*/  IMAD.WIDE.U32 R2, R252.reuse, 0x4, R2 ;  /* 0x00000004fc027825 */ /* 0x040fe200078e0002 */
[----:B------:R-:W-:Y:S03]  /*8830*/  BAR.SYNC.DEFER_BLOCKING 0x0 ;  /* 0x0000000000007b1d */ /* 0x000fe60000010000 */
[----:B------:R-:W-:Y:S01]  /*8840*/  IMAD.WIDE.U32 R86, R252, 0x4, R94 ;  /* 0x00000004fc567825 */ /* 0x000fe200078e005e */
[----:B0-----:R-:W-:-:S04]  /*8850*/  SHF.R.U32.HI R104, RZ, 0x5, R104 ;  /* 0x00000005ff687819 */ /* 0x001fc80000011668 */
[----:B------:R-:W-:-:S04]  /*8860*/  SGXT.U32 R104, R104, 0x2 ;  /* 0x000000026868781a */ /* 0x000fc80000000000 */
[----:B------:R-:W-:Y:S01]  /*8870*/  LOP3.LUT R104, R104, 0xcc, RZ, 0xfc, !PT ;  /* 0x000000cc68687812 */ /* 0x000fe200078efcff */
[----:B------:R-:W-:Y:S04]  /*8880*/  STG.E desc[UR18][R2.64], R204 ;  /* 0x000000cc02007986 */ /* 0x000fe8000c101912 */
[----:B------:R-:W-:Y:S04]  /*8890*/  STG.E desc[UR18][R2.64+0x80], R206 ;  /* 0x000080ce02007986 */ /* 0x000fe8000c101912 */
[----:B------:R-:W-:Y:S04]  /*88a0*/  STG.E desc[UR18][R2.64+0x100], R200 ;  /* 0x000100c802007986 */ /* 0x000fe8000c101912 */
[----:B------:R-:W-:Y:S04]  /*88b0*/  STG.E desc[UR18][R2.64+0x180], R202 ;  /* 0x000180ca02007986 */ /* 0x000fe8000c101912 */
[----:B------:R-:W-:Y:S04]  /*88c0*/  STG.E desc[UR18][R2.64+0x200], R4 ;  /* 0x0002000402007986 */ /* 0x000fe8000c101912 */
[----:B------:R-:W-:Y:S04]  /*88d0*/  STG.E desc[UR18][R2.64+0x280], R6 ;  /* 0x0002800602007986 */ /* 0x000fe8000c101912 */
[----:B------:R-:W-:Y:S04]  /*88e0*/  STG.E desc[UR18][R2.64+0x300], R80 ;  /* 0x0003005002007986 */ /* 0x000fe8000c101912 */
[----:B------:R-:W-:Y:S04]  /*88f0*/  STG.E desc[UR18][R2.64+0x380], R82 ;  /* 0x0003805202007986 */ /* 0x000fe8000c101912 */
[----:B------:R0:W-:Y:S04]  /*8900*/  STG.E desc[UR18][R86.64], R235 ;  /* 0x000000eb56007986 */ /* 0x0001e8000c101912 */
[----:B------:R1:W-:Y:S04]  /*8910*/  STG.E desc[UR18][R86.64+0x80], R233 ;  /* 0x000080e956007986 */ /* 0x0003e8000c101912 */
[----:B------:R4:W-:Y:S04]  /*8920*/  STG.E desc[UR18][R86.64+0x100], R231 ;  /* 0x000100e756007986 */ /* 0x0009e8000c101912 */
[----:B0-----:R-:W5:Y:S04]  /*8930*/  LDL.LU R235, [R1+0x794] ;  /* 0x0007940001eb7983 */ /* 0x001f680000300800 */
[----:B-1----:R-:W3:Y:S04]  /*8940*/  LDL.LU R233, [R1+0x790] ;  /* 0x0007900001e97983 */ /* 0x002ee80000300800 */
[----:B----4-:R-:W4:Y:S04]  /*8950*/  LDL.LU R231, [R1+0x78c] ;  /* 0x00078c0001e77983 */ /* 0x010f280000300800 */
[----:B------:R0:W-:Y:S04]  /*8960*/  STG.E desc[UR18][R86.64+0x180], R228 ;  /* 0x000180e456007986 */ /* 0x0001e8000c101912 */
[----:B------:R1:W-:Y:S04]  /*8970*/  STG.E desc[UR18][R86.64+0x200], R226 ;  /* 0x000200e256007986 */ /* 0x0003e8000c101912 */
[----:B------:R2:W-:Y:S04]  /*8980*/  STG.E desc[UR18][R86.64+0x280], R224 ;  /* 0x000280e056007986 */ /* 0x0005e8000c101912 */
[----:B0-----:R-:W5:Y:S04]  /*8990*/  LDL.LU R228, [R1+0x788] ;  /* 0x0007880001e47983 */ /* 0x001f680000300800 */
[----:B-1----:R-:W5:Y:S04]  /*89a0*/  LDL.LU R226, [R1+0x784] ;  /* 0x0007840001e27983 */ /* 0x002f680000300800 */
[----:B--2---:R-:W2:Y:S01]  /*89b0*/  LDL.LU R224, [R1+0x780] ;  /* 0x0007800001e07983 */ /* 0x004ea20000300800 */
[----:B------:R-:W-:-:S03]  /*89c0*/  IMAD.SHL.U32 R33, R104, 0x100, RZ ;  /* 0x0000010068217824 */ /* 0x000fc600078e00ff */
[----:B------:R-:W5:Y:S04]  /*89d0*/  LDL.LU R112, [R1+0x738] ;  /* 0x0007380001707983 */ /* 0x000f680000300800 */
[----:B------:R-:W5:Y:S04]  /*89e0*/  LDL.LU R110, [R1+0x73c] ;  /* 0x00073c00016e7983 */ /* 0x000f680000300800 */
[----:B------:R-:W5:Y:S04]  /*89f0*/  LDL.LU R108, [R1+0x740] ;  /* 0x00074000016c7983 */ /* 0x000f680000300800 */
[----:B------:R-:W5:Y:S04]  /*8a00*/  LDL.LU R106, [R1+0x744] ;  /* 0x00074400016a7983 */ /* 0x000f680000300800 */
[----:B------:R-:W4:Y:S01]  /*8a10*/  LDL.LU R104, [R1+0x748] ;  /* 0x0007480001687983 */ /* 0x000f220000300800 */
[----:B------:R-:W-:-:S02]  /*8a20*/  LEA R132, P1, R211, R92, 0xa ;  /* 0x0000005cd3847211 */ /* 0x000fc400078250ff */
[----:B------:R-:W0:Y:S01]  /*8a30*/  S2R R211, SR_TID.X ;  /* 0x0000000000d37919 */ /* 0x000e220000002100 */
[----:B------:R-:W-:Y:S01]  /*8a40*/  IMAD.WIDE.U32 R2, R252, 0x4, R84 ;  /* 0x00000004fc027825 */ /* 0x000fe200078e0054 */
[----:B------:R-:W-:Y:S01]  /*8a50*/  STG.E desc[UR18][R86.64+0x300], R64 ;  /* 0x0003004056007986 */ /* 0x000fe2000c101912 */
[----:B------:R-:W-:-:S03]  /*8a60*/  LEA R124, P5, R215, R92, 0xa ;  /* 0x0000005cd77c7211 */ /* 0x000fc600078a50ff */
[----:B------:R1:W-:Y:S01]  /*8a70*/  STG.E desc[UR18][R86.64+0x380], R66 ;  /* 0x0003804256007986 */ /* 0x0003e2000c101912 */
[----:B------:R-:W-:-:S03]  /*8a80*/  LEA R120, P0, R225, R92, 0xa ;  /* 0x0000005ce1787211 */ /* 0x000fc600078050ff */
[----:B------:R-:W-:Y:S04]  /*8a90*/  STG.E desc[UR18][R2.64], R205 ;  /* 0x000000cd02007986 */ /* 0x000fe8000c101912 */
[----:B------:R-:W-:Y:S04]  /*8aa0*/  STG.E desc[UR18][R2.64+0x80], R207 ;  /* 0x000080cf02007986 */ /* 0x000fe8000c101912 */
[----:B------:R-:W-:Y:S04]  /*8ab0*/  STG.E desc[UR18][R2.64+0x100], R201 ;  /* 0x000100c902007986 */ /* 0x000fe8000c101912 */
[----:B------:R-:W-:Y:S04]  /*8ac0*/  STG.E desc[UR18][R2.64+0x180], R203 ;  /* 0x000180cb02007986 */ /* 0x000fe8000c101912 */
[----:B------:R-:W-:Y:S04]  /*8ad0*/  STG.E desc[UR18][R2.64+0x200], R5 ;  /* 0x0002000502007986 */ /* 0x000fe8000c101912 */
[----:B------:R-:W-:Y:S04]  /*8ae0*/  STG.E desc[UR18][R2.64+0x280], R7 ;  /* 0x0002800702007986 */ /* 0x000fe8000c101912 */
[----:B------:R-:W-:Y:S04]  /*8af0*/  STG.E desc[UR18][R2.64+0x300], R81 ;  /* 0x0003005102007986 */ /* 0x000fe8000c101912 */
[----:B------:R1:W-:Y:S01]  /*8b00*/  STG.E desc[UR18][R2.64+0x380], R83 ;  /* 0x0003805302007986 */ /* 0x0003e2000c101912 */
[----:B0-----:R-:W-:Y:S01]  /*8b10*/  SHF.R.U32.HI R211, RZ, 0x5, R211 ;  /* 0x00000005ffd37819 */ /* 0x001fe200000116d3 */
[----:B-1----:R-:W-:-:S03]  /*8b20*/  IMAD.SHL.U32 R66, R232, 0x100, RZ ;  /* 0x00000100e8427824 */ /* 0x002fc600078e00ff */
[----:B------:R-:W-:Y:S02]  /*8b30*/  SGXT.U32 R211, R211, 0x2 ;  /* 0x00000002d3d3781a */ /* 0x000fe40000000000 */
[----:B------:R-:W-:-:S04]  /*8b40*/  SHF.L.U32 R3, R225, 0x8, RZ ;  /* 0x00000008e1037819 */ /* 0x000fc800000006ff */
[----:B------:R-:W-:Y:S01]  /*8b50*/  LEA.HI.X R121, R3, R93, RZ, 0x2, P0 ;  /* 0x0000005d03797211 */ /* 0x000fe200000f14ff */
[----:B------:R-:W-:Y:S01]  /*8b60*/  IMAD.SHL.U32 R87, R239, 0x100, RZ ;  /* 0x00000100ef577824 */ /* 0x000fe200078e00ff */
[----:B------:R-:W0:Y:S01]  /*8b70*/  S2R R144, SR_TID.X ;  /* 0x0000000000907919 */ /* 0x000e220000002100 */
[----:B------:R-:W-:Y:S01]  /*8b80*/  IMAD.SHL.U32 R134, R240, 0x100, RZ ;  /* 0x00000100f0867824 */ /* 0x000fe200078e00ff */
[----:B------:R-:W-:Y:S02]  /*8b90*/  LOP3.LUT R211, R211, 0x78, RZ, 0xfc, !PT ;  /* 0x00000078d3d37812 */ /* 0x000fe400078efcff */
[-C--:B------:R-:W-:Y:S02]  /*8ba0*/  LEA R130, P2, R212, R92.reuse, 0xa ;  /* 0x0000005cd4827211 */ /* 0x080fe400078450ff */
[-C--:B------:R-:W-:Y:S01]  /*8bb0*/  LEA R126, P4, R214, R92.reuse, 0xa ;  /* 0x0000005cd67e7211 */ /* 0x080fe200078850ff */
[----:B------:R-:W-:Y:S01]  /*8bc0*/  IMAD.SHL.U32 R5, R227, 0x100, RZ ;  /* 0x00000100e3057824 */ /* 0x000fe200078e00ff */
[----:B------:R-:W-:-:S02]  /*8bd0*/  LEA R128, P3, R213, R92, 0xa ;  /* 0x0000005cd5807211 */ /* 0x000fc400078650ff */
[----:B------:R-:W-:Y:S02]  /*8be0*/  SHF.L.U32 R7, R230, 0x8, RZ ;  /* 0x00000008e6077819 */ /* 0x000fe400000006ff */
[----:B------:R-:W-:Y:S01]  /*8bf0*/  SHF.L.U32 R85, R238, 0x8, RZ ;  /* 0x00000008ee557819 */ /* 0x000fe200000006ff */
[----:B------:R-:W-:Y:S02]  /*8c00*/  IMAD.SHL.U32 R83, R236, 0x100, RZ ;  /* 0x00000100ec537824 */ /* 0x000fe400078e00ff */
[----:B------:R-:W-:Y:S01]  /*8c10*/  IMAD.SHL.U32 R84, R237, 0x100, RZ ;  /* 0x00000100ed547824 */ /* 0x000fe200078e00ff */
[----:B------:R-:W1:Y:S01]  /*8c20*/  S2R R136, SR_TID.X ;  /* 0x0000000000887919 */ /* 0x000e620000002100 */
[----:B------:R-:W-:Y:S01]  /*8c30*/  IMAD.SHL.U32 R143, R245, 0x100, RZ ;  /* 0x00000100f58f7824 */ /* 0x000fe200078e00ff */
[----:B------:R-:W-:Y:S02]  /*8c40*/  SHF.L.U32 R145, R246, 0x8, RZ ;  /* 0x00000008f6917819 */ /* 0x000fe400000006ff */
[----:B0-----:R-:W-:-:S04]  /*8c50*/  SHF.R.U32.HI R144, RZ, 0x5, R144 ;  /* 0x00000005ff907819 */ /* 0x001fc80000011690 */
[----:B------:R-:W-:-:S04]  /*8c60*/  SGXT.U32 R144, R144, 0x2 ;  /* 0x000000029090781a */ /* 0x000fc80000000000 */
[----:B------:R-:W-:Y:S01]  /*8c70*/  LOP3.LUT R144, R144, 0x8c, RZ, 0xfc, !PT ;  /* 0x0000008c90907812 */ /* 0x000fe200078efcff */
[----:B------:R-:W0:Y:S04]  /*8c80*/  S2R R146, SR_TID.X ;  /* 0x0000000000927919 */ /* 0x000e280000002100 */
[----:B------:R-:W-:Y:S01]  /*8c90*/  IMAD.SHL.U32 R201, R144, 0x100, RZ ;  /* 0x0000010090c97824 */ /* 0x000fe200078e00ff */
[----:B------:R-:W0:Y:S01]  /*8ca0*/  S2R R202, SR_TID.X ;  /* 0x0000000000ca7919 */ /* 0x000e220000002100 */
[----:B-1----:R-:W-:Y:S02]  /*8cb0*/  SHF.R.U32.HI R136, RZ, 0x5, R136 ;  /* 0x00000005ff887819 */ /* 0x002fe40000011688 */
[----:B------:R-:W-:Y:S02]  /*8cc0*/  SHF.L.U32 R81, R234, 0x8, RZ ;  /* 0x00000008ea517819 */ /* 0x000fe400000006ff */
[----:B------:R-:W-:Y:S01]  /*8cd0*/  SGXT.U32 R136, R136, 0x2 ;  /* 0x000000028888781a */ /* 0x000fe20000000000 */
[----:B------:R-:W-:-:S03]  /*8ce0*/  IMAD.SHL.U32 R135, R241, 0x100, RZ ;  /* 0x00000100f1877824 */ /* 0x000fc600078e00ff */
[----:B------:R-:W-:Y:S01]  /*8cf0*/  LOP3.LUT R136, R136, 0x7c, RZ, 0xfc, !PT ;  /* 0x0000007c88887812 */ /* 0x000fe200078efcff */
[----:B------:R-:W1:Y:S01]  /*8d00*/  S2R R138, SR_TID.X ;  /* 0x00000000008a7919 */ /* 0x000e620000002100 */
[----:B------:R-:W-:-:S03]  /*8d10*/  SHF.L.U32 R137, R242, 0x8, RZ ;  /* 0x00000008f2897819 */ /* 0x000fc600000006ff */
[----:B------:R-:W-:Y:S01]  /*8d20*/  IMAD.SHL.U32 R148, R136, 0x100, RZ ;  /* 0x0000010088947824 */ /* 0x000fe200078e00ff */
[----:B------:R-:W1:Y:S01]  /*8d30*/  S2R R142, SR_TID.X ;  /* 0x00000000008e7919 */ /* 0x000e620000002100 */
[----:B0-----:R-:W-:Y:S02]  /*8d40*/  SHF.R.U32.HI R146, RZ, 0x5, R146 ;  /* 0x00000005ff927819 */ /* 0x001fe40000011692 */
[----:B------:R-:W-:Y:S02]  /*8d50*/  SHF.R.U32.HI R202, RZ, 0x5, R202 ;  /* 0x00000005ffca7819 */ /* 0x000fe400000116ca */
[----:B------:R-:W-:Y:S02]  /*8d60*/  SGXT.U32 R146, R146, 0x2 ;  /* 0x000000029292781a */ /* 0x000fe40000000000 */
[----:B------:R-:W-:Y:S02]  /*8d70*/  SGXT.U32 R202, R202, 0x2 ;  /* 0x00000002caca781a */ /* 0x000fe40000000000 */
[----:B------:R-:W-:-:S02]  /*8d80*/  LOP3.LUT R146, R146, 0x90, RZ, 0xfc, !PT ;  /* 0x0000009092927812 */ /* 0x000fc400078efcff */
[----:B------:R-:W-:Y:S01]  /*8d90*/  LOP3.LUT R202, R202, 0x98, RZ, 0xfc, !PT ;  /* 0x00000098caca7812 */ /* 0x000fe200078efcff */
[----:B------:R-:W0:Y:S02]  /*8da0*/  S2R R140, SR_TID.X ;  /* 0x00000000008c7919 */ /* 0x000e240000002100 */
[----:B------:R-:W-:Y:S01]  /*8db0*/  IMAD.SHL.U32 R203, R146, 0x100, RZ ;  /* 0x0000010092cb7824 */ /* 0x000fe200078e00ff */
[----:B------:R-:W0:Y:S01]  /*8dc0*/  S2R R204, SR_TID.X ;  /* 0x0000000000cc7919 */ /* 0x000e220000002100 */
[----:B------:R-:W-:Y:S02]  /*8dd0*/  IMAD.SHL.U32 R207, R202, 0x100, RZ ;  /* 0x00000100cacf7824 */ /* 0x000fe400078e00ff */
[C---:B---3--:R-:W-:Y:S01]  /*8de0*/  IMAD.SHL.U32 R80, R233.reuse, 0x100, RZ ;  /* 0x00000100e9507824 */ /* 0x048fe200078e00ff */
[----:B------:R-:W-:-:S04]  /*8df0*/  LEA R102, P0, R233, R92, 0xa ;  /* 0x0000005ce9667211 */ /* 0x000fc800078050ff */
[----:B------:R-:W-:Y:S02]  /*8e00*/  LEA.HI.X R103, R80, R93, RZ, 0x2, P0 ;  /* 0x0000005d50677211 */ /* 0x000fe400000f14ff */
[-C--:B------:R-:W-:Y:S01]  /*8e10*/  LEA R86, P0, R240, R92.reuse, 0xa ;  /* 0x0000005cf0567211 */ /* 0x080fe200078050ff */
[C---:B--2---:R-:W-:Y:S01]  /*8e20*/  IMAD.SHL.U32 R2, R224.reuse, 0x100, RZ ;  /* 0x00000100e0027824 */ /* 0x044fe200078e00ff */
[----:B------:R-:W-:-:S04]  /*8e30*/  LEA R122, P6, R224, R92, 0xa ;  /* 0x0000005ce07a7211 */ /* 0x000fc800078c50ff */
[-C--:B------:R-:W-:Y:S02]  /*8e40*/  LEA.HI.X R123, R2, R93.reuse, RZ, 0x2, P6 ;  /* 0x0000005d027b7211 */ /* 0x080fe400030f14ff */
[----:B----4-:R-:W-:Y:S02]  /*8e50*/  LEA.HI.X R125, R104, R93, RZ, 0x2, P5 ;  /* 0x0000005d687d7211 */ /* 0x010fe400028f14ff */
[----:B------:R-:W-:-:S04]  /*8e60*/  LEA R104, P6, R232, R92, 0xa ;  /* 0x0000005ce8687211 */ /* 0x000fc800078c50ff */
[----:B------:R-:W-:Y:S02]  /*8e70*/  LEA.HI.X R105, R66, R93, RZ, 0x2, P6 ;  /* 0x0000005d42697211 */ /* 0x000fe400030f14ff */
[----:B------:R-:W-:-:S04]  /*8e80*/  LEA R88, P6, R239, R92, 0xa ;  /* 0x0000005cef587211 */ /* 0x000fc800078c50ff */
[-C--:B------:R-:W-:Y:S02]  /*8e90*/  LEA.HI.X R89, R87, R93.reuse, RZ, 0x2, P6 ;  /* 0x0000005d57597211 */ /* 0x080fe400030f14ff */
[-C--:B------:R-:W-:Y:S02]  /*8ea0*/  LEA.HI.X R87, R134, R93.reuse, RZ, 0x2, P0 ;  /* 0x0000005d86577211 */ /* 0x080fe400000f14ff */
[----:B------:R-:W-:Y:S02]  /*8eb0*/  LEA R134, P0, R211, R92, 0xa ;  /* 0x0000005cd3867211 */ /* 0x000fe400078050ff */
[----:B------:R-:W2:Y:S01]  /*8ec0*/  S2R R211, SR_TID.X ;  /* 0x0000000000d37919 */ /* 0x000ea20000002100 */
[----:B------:R-:W-:Y:S01]  /*8ed0*/  IMAD.SHL.U32 R64, R231, 0x100, RZ ;  /* 0x00000100e7407824 */ /* 0x000fe200078e00ff */
[-C--:B-----5:R-:W-:Y:S02]  /*8ee0*/  LEA.HI.X R133, R112, R93.reuse, RZ, 0x2, P1 ;  /* 0x0000005d70857211 */ /* 0x0a0fe400008f14ff */
[----:B------:R-:W-:-:S02]  /*8ef0*/  LEA.HI.X R131, R110, R93, RZ, 0x2, P2 ;  /* 0x0000005d6e837211 */ /* 0x000fc400010f14ff */
[-C--:B------:R-:W-:Y:S02]  /*8f00*/  LEA.HI.X R127, R106, R93.reuse, RZ, 0x2, P4 ;  /* 0x0000005d6a7f7211 */ /* 0x080fe400020f14ff */
[-C--:B------:R-:W-:Y:S02]  /*8f10*/  LEA R112, P2, R227, R92.reuse, 0xa ;  /* 0x0000005ce3707211 */ /* 0x080fe400078450ff */
[-C--:B------:R-:W-:Y:S01]  /*8f20*/  LEA R106, P5, R231, R92.reuse, 0xa ;  /* 0x0000005ce76a7211 */ /* 0x080fe200078a50ff */
[----:B------:R-:W-:Y:S01]  /*8f30*/  IMAD.SHL.U32 R6, R228, 0x100, RZ ;  /* 0x00000100e4067824 */ /* 0x000fe200078e00ff */
[----:B------:R-:W-:Y:S01]  /*8f40*/  LEA.HI.X R129, R108, R93, RZ, 0x2, P3 ;  /* 0x0000005d6c817211 */ /* 0x000fe200018f14ff */
[----:B------:R-:W-:Y:S01]  /*8f50*/  IMAD.SHL.U32 R82, R235, 0x100, RZ ;  /* 0x00000100eb527824 */ /* 0x000fe200078e00ff */
[-C--:B------:R-:W-:Y:S02]  /*8f60*/  LEA R110, P3, R228, R92.reuse, 0xa ;  /* 0x0000005ce46e7211 */ /* 0x080fe400078650ff */
[----:B------:R-:W-:-:S02]  /*8f70*/  LEA R108, P4, R230, R92, 0xa ;  /* 0x0000005ce66c7211 */ /* 0x000fc400078850ff */
[-C--:B------:R-:W-:Y:S02]  /*8f80*/  LEA.HI.X R113, R5, R93.reuse, RZ, 0x2, P2 ;  /* 0x0000005d05717211 */ /* 0x080fe400010f14ff */
[-C--:B------:R-:W-:Y:S02]  /*8f90*/  LEA.HI.X R107, R64, R93.reuse, RZ, 0x2, P5 ;  /* 0x0000005d406b7211 */ /* 0x080fe400028f14ff */
[-C--:B------:R-:W-:Y:S02]  /*8fa0*/  LEA R98, P2, R235, R92.reuse, 0xa ;  /* 0x0000005ceb627211 */ /* 0x080fe400078450ff */
[----:B------:R-:W-:Y:S02]  /*8fb0*/  LEA R90, P5, R238, R92, 0xa ;  /* 0x0000005cee5a7211 */ /* 0x000fe400078a50ff */
[-C--:B------:R-:W-:Y:S02]  /*8fc0*/  LEA.HI.X R111, R6, R93.reuse, RZ, 0x2, P3 ;  /* 0x0000005d066f7211 */ /* 0x080fe400018f14ff */
[----:B------:R-:W-:-:S02]  /*8fd0*/  LEA.HI.X R109, R7, R93, RZ, 0x2, P4 ;  /* 0x0000005d076d7211 */ /* 0x000fc400020f14ff */
[-C--:B------:R-:W-:Y:S02]  /*8fe0*/  LEA R96, P3, R236, R92.reuse, 0xa ;  /* 0x0000005cec607211 */ /* 0x080fe400078650ff */
[----:B--2---:R-:W-:Y:S02]  /*8ff0*/  SHF.R.U32.HI R211, RZ, 0x5, R211 ;  /* 0x00000005ffd37819 */ /* 0x004fe400000116d3 */
[-C--:B------:R-:W-:Y:S02]  /*9000*/  LEA R94, P4, R237, R92.reuse, 0xa ;  /* 0x0000005ced5e7211 */ /* 0x080fe400078850ff */
[-C--:B------:R-:W-:Y:S02]  /*9010*/  LEA.HI.X R99, R82, R93.reuse, RZ, 0x2, P2 ;  /* 0x0000005d52637211 */ /* 0x080fe400010f14ff */
[----:B------:R-:W-:Y:S02]  /*9020*/  LEA.HI.X R91, R85, R93, RZ, 0x2, P5 ;  /* 0x0000005d555b7211 */ /* 0x000fe400028f14ff */
[----:B------:R-:W-:-:S02]  /*9030*/  LEA R82, P5, R245, R92, 0xa ;  /* 0x0000005cf5527211 */ /* 0x000fc400078a50ff */
[----:B------:R-:W-:Y:S02]  /*9040*/  SGXT.U32 R211, R211, 0x2 ;  /* 0x00000002d3d3781a */ /* 0x000fe40000000000 */
[-C--:B------:R-:W-:Y:S02]  /*9050*/  LEA.HI.X R97, R83, R93.reuse, RZ, 0x2, P3 ;  /* 0x0000005d53617211 */ /* 0x080fe400018f14ff */
[-C--:B------:R-:W-:Y:S02]  /*9060*/  LEA.HI.X R95, R84, R93.reuse, RZ, 0x2, P4 ;  /* 0x0000005d545f7211 */ /* 0x080fe400020f14ff */
[-C--:B------:R-:W-:Y:S02]  /*9070*/  LEA R84, P6, R246, R92.reuse, 0xa ;  /* 0x0000005cf6547211 */ /* 0x080fe400078c50ff */
[----:B------:R-:W-:Y:S02]  /*9080*/  LEA.HI.X R83, R143, R93, RZ, 0x2, P5 ;  /* 0x0000005d8f537211 */ /* 0x000fe400028f14ff */
[----:B------:R-:W-:-:S02]  /*9090*/  LEA R144, P5, R144, R92, 0xa ;  /* 0x0000005c90907211 */ /* 0x000fc400078a50ff */
[----:B------:R-:W-:Y:S02]  /*90a0*/  LOP3.LUT R211, R211, 0xa8, RZ, 0xfc, !PT ;  /* 0x000000a8d3d37812 */ /* 0x000fe400078efcff */
[-C--:B------:R-:W-:Y:S02]  /*90b0*/  LEA.HI.X R85, R145, R93.reuse, RZ, 0x2, P6 ;  /* 0x0000005d91557211 */ /* 0x080fe400030f14ff */
[----:B------:R-:W-:Y:S02]  /*90c0*/  LEA.HI.X R145, R201, R93, RZ, 0x2, P5 ;  /* 0x0000005dc9917211 */ /* 0x000fe400028f14ff */
[-C--:B------:R-:W-:Y:S02]  /*90d0*/  LEA R224, P5, R211, R92.reuse, 0xa ;  /* 0x0000005cd3e07211 */ /* 0x080fe400078a50ff */
[----:B------:R-:W2:Y:S01]  /*90e0*/  S2R R211, SR_TID.X ;  /* 0x0000000000d37919 */ /* 0x000ea20000002100 */
[C---:B------:R-:W-:Y:S01]  /*90f0*/  IMAD.SHL.U32 R4, R226.reuse, 0x100, RZ ;  /* 0x00000100e2047824 */ /* 0x040fe200078e00ff */
[----:B------:R-:W-:-:S04]  /*9100*/  LEA R114, P1, R226, R92, 0xa ;  /* 0x0000005ce2727211 */ /* 0x000fc800078250ff */
[----:B------:R-:W-:Y:S02]  /*9110*/  LEA.HI.X R115, R4, R93, RZ, 0x2, P1 ;  /* 0x0000005d04737211 */ /* 0x000fe400008f14ff */
[----:B------:R-:W-:-:S04]  /*9120*/  LEA R100, P1, R234, R92, 0xa ;  /* 0x0000005cea647211 */ /* 0x000fc800078250ff */
[-C--:B------:R-:W-:Y:S02]  /*9130*/  LEA.HI.X R101, R81, R93.reuse, RZ, 0x2, P1 ;  /* 0x0000005d51657211 */ /* 0x080fe400008f14ff */
[-C--:B------:R-:W-:Y:S02]  /*9140*/  LEA R2, P1, R241, R92.reuse, 0xa ;  /* 0x0000005cf1027211 */ /* 0x080fe400078250ff */
[-C--:B------:R-:W-:Y:S02]  /*9150*/  LEA R4, P2, R242, R92.reuse, 0xa ;  /* 0x0000005cf2047211 */ /* 0x080fe400078450ff */
[-C--:B------:R-:W-:Y:S02]  /*9160*/  LEA.HI.X R3, R135, R93.reuse, RZ, 0x2, P1 ;  /* 0x0000005d87037211 */ /* 0x080fe400008f14ff */
[----:B------:R-:W-:Y:S01]  /*9170*/  LEA R136, P1, R136, R92, 0xa ;  /* 0x0000005c88887211 */ /* 0x000fe200078250ff */
[----:B------:R-:W3:Y:S01]  /*9180*/  S2R R200, SR_TID.X ;  /* 0x0000000000c87919 */ /* 0x000ee20000002100 */
[----:B------:R-:W-:-:S02]  /*9190*/  LEA.HI.X R5, R137, R93, RZ, 0x2, P2 ;  /* 0x0000005d89057211 */ /* 0x000fc400010f14ff */
[----:B------:R-:W-:Y:S02]  /*91a0*/  LEA R146, P6, R146, R92, 0xa ;  /* 0x0000005c92927211 */ /* 0x000fe400078c50ff */
[----:B--2---:R-:W-:-:S04]  /*91b0*/  SHF.R.U32.HI R211, RZ, 0x5, R211 ;  /* 0x00000005ffd37819 */ /* 0x004fc800000116d3 */
[----:B------:R-:W-:Y:S01]  /*91c0*/  SGXT.U32 R211, R211, 0x2 ;  /* 0x00000002d3d3781a */ /* 0x000fe20000000000 */
[----:B------:R-:W2:Y:S01]  /*91d0*/  S2R R206, SR_TID.X ;  /* 0x0000000000ce7919 */ /* 0x000ea20000002100 */
[-C--:B------:R-:W-:Y:S02]  /*91e0*/  LEA.HI.X R137, R148, R93.reuse, RZ, 0x2, P1 ;  /* 0x0000005d94897211 */ /* 0x080fe400008f14ff */
[----:B------:R-:W-:Y:S01]  /*91f0*/  LEA R202, P1, R202, R92, 0xa ;  /* 0x0000005ccaca7211 */ /* 0x000fe200078250ff */
[----:B------:R-:W4:Y:S01]  /*9200*/  S2R R208, SR_TID.X ;  /* 0x0000000000d07919 */ /* 0x000f220000002100 */
[----:B------:R-:W-:Y:S02]  /*9210*/  LOP3.LUT R211, R211, 0xb4, RZ, 0xfc, !PT ;  /* 0x000000b4d3d37812 */ /* 0x000fe400078efcff */
[-C--:B------:R-:W-:Y:S01]  /*9220*/  LEA.HI.X R135, R147, R93.reuse, RZ, 0x2, P0 ;  /* 0x0000005d93877211 */ /* 0x080fe200000f14ff */
[----:B------:R-:W-:Y:S01]  /*9230*/  IMAD.SHL.U32 R141, R244, 0x100, RZ ;  /* 0x00000100f48d7824 */ /* 0x000fe200078e00ff */
[----:B------:R-:W-:-:S02]  /*9240*/  LEA.HI.X R147, R203, R93, RZ, 0x2, P6 ;  /* 0x0000005dcb937211 */ /* 0x000fc400030f14ff */
[-C--:B------:R-:W-:Y:S02]  /*9250*/  LEA R80, P4, R244, R92.reuse, 0xa ;  /* 0x0000005cf4507211 */ /* 0x080fe400078850ff */
[----:B------:R-:W-:Y:S01]  /*9260*/  LEA.HI.X R203, R207, R93, RZ, 0x2, P1 ;  /* 0x0000005dcfcb7211 */ /* 0x000fe200008f14ff */
[----:B------:R-:W5:Y:S01]  /*9270*/  S2R R212, SR_TID.X ;  /* 0x0000000000d47919 */ /* 0x000f620000002100 */
[----:B------:R-:W-:Y:S02]  /*9280*/  LEA R244, P1, R211, R92, 0xa ;  /* 0x0000005cd3f47211 */ /* 0x000fe400078250ff */
[----:B------:R-:W5:Y:S01]  /*9290*/  S2R R211, SR_TID.X ;  /* 0x0000000000d37919 */ /* 0x000f620000002100 */
[----:B------:R-:W5:Y:S01]  /*92a0*/  S2R R214, SR_TID.X ;  /* 0x0000000000d67919 */ /* 0x000f620000002100 */
[----:B------:R-:W5:Y:S01]  /*92b0*/  S2R R251, SR_TID.X ;  /* 0x0000000000fb7919 */ /* 0x000f620000002100 */
[----:B-1----:R-:W-:Y:S02]  /*92c0*/  SHF.R.U32.HI R138, RZ, 0x5, R138 ;  /* 0x00000005ff8a7819 */ /* 0x002fe4000001168a */
[----:B------:R-:W-:-:S02]  /*92d0*/  SHF.R.U32.HI R142, RZ, 0x5, R142 ;  /* 0x00000005ff8e7819 */ /* 0x000fc4000001168e */
[----:B0-----:R-:W-:Y:S02]  /*92e0*/  SHF.R.U32.HI R140, RZ, 0x5, R140 ;  /* 0x00000005ff8c7819 */ /* 0x001fe4000001168c */
[----:B------:R-:W-:Y:S02]  /*92f0*/  SGXT.U32 R138, R138, 0x2 ;  /* 0x000000028a8a781a */ /* 0x000fe40000000000 */
[----:B------:R-:W-:Y:S02]  /*9300*/  SGXT.U32 R142, R142, 0x2 ;  /* 0x000000028e8e781a */ /* 0x000fe40000000000 */
[----:B------:R-:W-:Y:S02]  /*9310*/  SHF.R.U32.HI R204, RZ, 0x5, R204 ;  /* 0x00000005ffcc7819 */ /* 0x000fe400000116cc */
[----:B---3--:R-:W-:Y:S02]  /*9320*/  SHF.R.U32.HI R200, RZ, 0x5, R200 ;  /* 0x00000005ffc87819 */ /* 0x008fe400000116c8 */
[----:B------:R-:W-:-:S02]  /*9330*/  SGXT.U32 R140, R140, 0x2 ;  /* 0x000000028c8c781a */ /* 0x000fc40000000000 */
[----:B--2---:R-:W-:Y:S02]  /*9340*/  SHF.R.U32.HI R206, RZ, 0x5, R206 ;  /* 0x00000005ffce7819 */ /* 0x004fe400000116ce */
[----:B----4-:R-:W-:Y:S01]  /*9350*/  SHF.R.U32.HI R208, RZ, 0x5, R208 ;  /* 0x00000005ffd07819 */ /* 0x010fe200000116d0 */
[----:B------:R-:W-:Y:S01]  /*9360*/  IMAD.SHL.U32 R139, R243, 0x100, RZ ;  /* 0x00000100f38b7824 */ /* 0x000fe200078e00ff */
[----:B------:R-:W-:Y:S02]  /*9370*/  LOP3.LUT R138, R138, 0x80, RZ, 0xfc, !PT ;  /* 0x000000808a8a7812 */ /* 0x000fe400078efcff */
[----:B------:R-:W-:Y:S02]  /*9380*/  LOP3.LUT R142, R142, 0x88, RZ, 0xfc, !PT ;  /* 0x000000888e8e7812 */ /* 0x000fe400078efcff */
[----:B------:R-:W-:Y:S02]  /*9390*/  SGXT.U32 R204, R204, 0x2 ;  /* 0x00000002cccc781a */ /* 0x000fe40000000000 */
[----:B------:R-:W-:-:S02]  /*93a0*/  SGXT.U32 R200, R200, 0x2 ;  /* 0x00000002c8c8781a */ /* 0x000fc40000000000 */
[----:B------:R-:W-:Y:S02]  /*93b0*/  LOP3.LUT R140, R140, 0x84, RZ, 0xfc, !PT ;  /* 0x000000848c8c7812 */ /* 0x000fe400078efcff */
[----:B------:R-:W-:Y:S02]  /*93c0*/  SGXT.U32 R206, R206, 0x2 ;  /* 0x00000002cece781a */ /* 0x000fe40000000000 */
[----:B------:R-:W-:Y:S02]  /*93d0*/  LEA R6, P3, R243, R92, 0xa ;  /* 0x0000005cf3067211 */ /* 0x000fe400078650ff */
[----:B------:R-:W-:Y:S01]  /*93e0*/  SGXT.U32 R208, R208, 0x2 ;  /* 0x00000002d0d0781a */ /* 0x000fe20000000000 */
[----:B------:R-:W-:Y:S01]  /*93f0*/  IMAD.SHL.U32 R149, R138, 0x100, RZ ;  /* 0x000001008a957824 */ /* 0x000fe200078e00ff */
[----:B-----5:R-:W-:Y:S02]  /*9400*/  SHF.R.U32.HI R211, RZ, 0x5, R211 ;  /* 0x00000005ffd37819 */ /* 0x020fe400000116d3 */
[----:B------:R-:W-:Y:S01]  /*9410*/  SHF.R.U32.HI R212, RZ, 0x5, R212 ;  /* 0x00000005ffd47819 */ /* 0x000fe200000116d4 */
[----:B------:R-:W-:Y:S01]  /*9420*/  IMAD.SHL.U32 R151, R142, 0x100, RZ ;  /* 0x000001008e977824 */ /* 0x000fe200078e00ff */
[----:B------:R-:W-:-:S02]  /*9430*/  LOP3.LUT R200, R200, 0x94, RZ, 0xfc, !PT ;  /* 0x00000094c8c87812 */ /* 0x000fc400078efcff */
[----:B------:R-:W-:Y:S02]  /*9440*/  LOP3.LUT R204, R204, 0x9c, RZ, 0xfc, !PT ;  /* 0x0000009ccccc7812 */ /* 0x000fe400078efcff */
[----:B------:R-:W-:Y:S02]  /*9450*/  SHF.R.U32.HI R214, RZ, 0x5, R214 ;  /* 0x00000005ffd67819 */ /* 0x000fe400000116d6 */
[----:B------:R-:W-:Y:S02]  /*9460*/  SHF.L.U32 R150, R140, 0x8, RZ ;  /* 0x000000088c967819 */ /* 0x000fe400000006ff */
[----:B------:R-:W-:Y:S02]  /*9470*/  LOP3.LUT R206, R206, 0xa0, RZ, 0xfc, !PT ;  /* 0x000000a0cece7812 */ /* 0x000fe400078efcff */
[----:B------:R-:W-:Y:S02]  /*9480*/  LEA R138, P2, R138, R92, 0xa ;  /* 0x0000005c8a8a7211 */ /* 0x000fe400078450ff */
[----:B------:R-:W-:-:S02]  /*9490*/  LEA.HI.X R7, R139, R93, RZ, 0x2, P3 ;  /* 0x0000005d8b077211 */ /* 0x000fc400018f14ff */
[----:B------:R-:W-:Y:S02]  /*94a0*/  LEA.HI.X R81, R141, R93, RZ, 0x2, P4 ;  /* 0x0000005d8d517211 */ /* 0x000fe400020f14ff */
[----:B------:R-:W-:Y:S02]  /*94b0*/  LOP3.LUT R208, R208, 0xa4, RZ, 0xfc, !PT ;  /* 0x000000a4d0d07812 */ /* 0x000fe400078efcff */
[-C--:B------:R-:W-:Y:S02]  /*94c0*/  LEA R140, P3, R140, R92.reuse, 0xa ;  /* 0x0000005c8c8c7211 */ /* 0x080fe400078650ff */
[----:B------:R-:W-:Y:S02]  /*94d0*/  LEA R142, P4, R142, R92, 0xa ;  /* 0x0000005c8e8e7211 */ /* 0x000fe400078850ff */
[----:B------:R-:W-:Y:S02]  /*94e0*/  SGXT.U32 R212, R212, 0x2 ;  /* 0x00000002d4d4781a */ /* 0x000fe40000000000 */
[----:B------:R-:W-:Y:S01]  /*94f0*/  SGXT.U32 R211, R211, 0x2 ;  /* 0x00000002d3d3781a */ /* 0x000fe20000000000 */
[----:B------:R-:W-:Y:S01]  /*9500*/  IMAD.SHL.U32 R209, R204, 0x100, RZ ;  /* 0x00000100ccd17824 */ /* 0x000fe200078e00ff */
[----:B------:R-:W-:-:S02]  /*9510*/  SHF.L.U32 R205, R200, 0x8, RZ ;  /* 0x00000008c8cd7819 */ /* 0x000fc400000006ff */
[----:B------:R-:W-:Y:S02]  /*9520*/  SHF.R.U32.HI R251, RZ, 0x5, R251 ;  /* 0x00000005fffb7819 */ /* 0x000fe400000116fb */
[----:B------:R-:W-:Y:S01]  /*9530*/  SGXT.U32 R214, R214, 0x2 ;  /* 0x00000002d6d6781a */ /* 0x000fe20000000000 */
[----:B------:R-:W-:Y:S01]  /*9540*/  IMAD.SHL.U32 R210, R206, 0x100, RZ ;  /* 0x00000100ced27824 */ /* 0x000fe200078e00ff */
[-C--:B------:R-:W-:Y:S02]  /*9550*/  LEA R200, P0, R200, R92.reuse, 0xa ;  /* 0x0000005cc8c87211 */ /* 0x080fe400078050ff */
[----:B------:R-:W-:Y:S01]  /*9560*/  LEA.HI.X R139, R149, R93, RZ, 0x2, P2 ;  /* 0x0000005d958b7211 */ /* 0x000fe200010f14ff */
[----:B------:R-:W0:Y:S01]  /*9570*/  S2R R249, SR_TID.X ;  /* 0x0000000000f97919 */ /* 0x000e220000002100 */
[----:B------:R-:W-:Y:S02]  /*9580*/  SHF.L.U32 R216, R208, 0x8, RZ ;  /* 0x00000008d0d87819 */ /* 0x000fe400000006ff */
[----:B------:R-:W-:-:S02]  /*9590*/  LEA R204, P2, R204, R92, 0xa ;  /* 0x0000005ccccc7211 */ /* 0x000fc400078450ff */
[-C--:B------:R-:W-:Y:S02]  /*95a0*/  LEA.HI.X R141, R150, R93.reuse, RZ, 0x2, P3 ;  /* 0x0000005d968d7211 */ /* 0x080fe400018f14ff */
[----:B------:R-:W-:Y:S01]  /*95b0*/  LEA.HI.X R143, R151, R93, RZ, 0x2, P4 ;  /* 0x0000005d978f7211 */ /* 0x000fe200020f14ff */
[----:B------:R-:W1:Y:S01]  /*95c0*/  S2R R248, SR_TID.X ;  /* 0x0000000000f87919 */ /* 0x000e620000002100 */
[-C--:B------:R-:W-:Y:S02]  /*95d0*/  LEA R206, P3, R206, R92.reuse, 0xa ;  /* 0x0000005ccece7211 */ /* 0x080fe400078650ff */
[----:B------:R-:W-:Y:S02]  /*95e0*/  LEA R208, P4, R208, R92, 0xa ;  /* 0x0000005cd0d07211 */ /* 0x000fe400078850ff */
[----:B------:R-:W-:Y:S02]  /*95f0*/  LOP3.LUT R212, R212, 0xb8, RZ, 0xfc, !PT ;  /* 0x000000b8d4d47812 */ /* 0x000fe400078efcff */
[----:B------:R-:W-:-:S02]  /*9600*/  LOP3.LUT R211, R211, 0xbc, RZ, 0xfc, !PT ;  /* 0x000000bcd3d37812 */ /* 0x000fc400078efcff */
[----:B------:R-:W-:Y:S02]  /*9610*/  SGXT.U32 R251, R251, 0x2 ;  /* 0x00000002fbfb781a */ /* 0x000fe40000000000 */
[----:B------:R-:W-:Y:S02]  /*9620*/  LOP3.LUT R214, R214, 0xc0, RZ, 0xfc, !PT ;  /* 0x000000c0d6d67812 */ /* 0x000fe400078efcff */
[-C--:B------:R-:W-:Y:S01]  /*9630*/  LEA.HI.X R201, R205, R93.reuse, RZ, 0x2, P0 ;  /* 0x0000005dcdc97211 */ /* 0x080fe200000f14ff */
[----:B------:R-:W-:Y:S01]  /*9640*/  IMAD.SHL.U32 R223, R223, 0x100, RZ ;  /* 0x00000100dfdf7824 */ /* 0x000fe200078e00ff */
[-C--:B------:R-:W-:Y:S02]  /*9650*/  LEA.HI.X R205, R209, R93.reuse, RZ, 0x2, P2 ;  /* 0x0000005dd1cd7211 */ /* 0x080fe400010f14ff */
[----:B------:R-:W-:Y:S02]  /*9660*/  LEA R150, P2, R212, R92, 0xa ;  /* 0x0000005cd4967211 */ /* 0x000fe400078450ff */
[----:B------:R-:W-:-:S02]  /*9670*/  LEA.HI.X R207, R210, R93, RZ, 0x2, P3 ;  /* 0x0000005dd2cf7211 */ /* 0x000fc400018f14ff */
[-C--:B------:R-:W-:Y:S02]  /*9680*/  LEA.HI.X R209, R216, R93.reuse, RZ, 0x2, P4 ;  /* 0x0000005dd8d17211 */ /* 0x080fe400020f14ff */
[----:B------:R-:W-:Y:S02]  /*9690*/  LOP3.LUT R251, R251, 0xdc, RZ, 0xfc, !PT ;  /* 0x000000dcfbfb7812 */ /* 0x000fe400078efcff */
[-C--:B------:R-:W-:Y:S02]  /*96a0*/  LEA R212, P3, R211, R92.reuse, 0xa ;  /* 0x0000005cd3d47211 */ /* 0x080fe400078650ff */
[----:B------:R-:W-:Y:S01]  /*96b0*/  LEA R214, P4, R214, R92, 0xa ;  /* 0x0000005cd6d67211 */ /* 0x000fe200078850ff */
[----:B------:R-:W2:Y:S01]  /*96c0*/  S2R R211, SR_TID.X ;  /* 0x0000000000d37919 */ /* 0x000ea20000002100 */
[----:B------:R-:W-:Y:S01]  /*96d0*/  IMAD.SHL.U32 R31, R251, 0x100, RZ ;  /* 0x00000100fb1f7824 */ /* 0x000fe200078e00ff */
[----:B------:R-:W3:Y:S01]  /*96e0*/  S2R R226, SR_TID.X ;  /* 0x0000000000e27919 */ /* 0x000ee20000002100 */
[----:B------:R-:W-:-:S02]  /*96f0*/  LEA.HI.X R215, R223, R93, RZ, 0x2, P4 ;  /* 0x0000005ddfd77211 */ /* 0x000fc400020f14ff */
[----:B------:R-:W-:Y:S01]  /*9700*/  LEA R232, P4, R251, R92, 0xa ;  /* 0x0000005cfbe87211 */ /* 0x000fe200078850ff */
[----:B------:R-:W4:Y:S01]  /*9710*/  S2R R36, SR_TID.X ;  /* 0x0000000000247919 */ /* 0x000f220000002100 */
[----:B------:R-:W5:Y:S01]  /*9720*/  S2R R251, SR_TID.X ;  /* 0x0000000000fb7919 */ /* 0x000f620000002100 */
[----:B0-----:R-:W-:Y:S02]  /*9730*/  SHF.R.U32.HI R249, RZ, 0x5, R249 ;  /* 0x00000005fff97819 */ /* 0x001fe400000116f9 */
[----:B-1----:R-:W-:Y:S02]  /*9740*/  SHF.R.U32.HI R248, RZ, 0x5, R248 ;  /* 0x00000005fff87819 */ /* 0x002fe400000116f8 */
[----:B------:R-:W-:Y:S02]  /*9750*/  SGXT.U32 R249, R249, 0x2 ;  /* 0x00000002f9f9781a */ /* 0x000fe40000000000 */
[----:B------:R-:W-:Y:S02]  /*9760*/  SGXT.U32 R248, R248, 0x2 ;  /* 0x00000002f8f8781a */ /* 0x000fe40000000000 */
[----:B------:R-:W-:-:S02]  /*9770*/  LOP3.LUT R249, R249, 0xac, RZ, 0xfc, !PT ;  /* 0x000000acf9f97812 */ /* 0x000fc400078efcff */
[----:B------:R-:W-:Y:S02]  /*9780*/  LOP3.LUT R248, R248, 0xb0, RZ, 0xfc, !PT ;  /* 0x000000b0f8f87812 */ /* 0x000fe400078efcff */
[----:B--2---:R-:W-:Y:S02]  /*9790*/  SHF.R.U32.HI R211, RZ, 0x5, R211 ;  /* 0x00000005ffd37819 */ /* 0x004fe400000116d3 */
[----:B---3--:R-:W-:Y:S02]  /*97a0*/  SHF.R.U32.HI R226, RZ, 0x5, R226 ;  /* 0x00000005ffe27819 */ /* 0x008fe400000116e2 */
[----:B------:R-:W-:Y:S02]  /*97b0*/  SGXT.U32 R211, R211, 0x2 ;  /* 0x00000002d3d3781a */ /* 0x000fe40000000000 */
[----:B----4-:R-:W-:Y:S02]  /*97c0*/  SHF.R.U32.HI R36, RZ, 0x5, R36 ;  /* 0x00000005ff247819 */ /* 0x010fe40000011624 */
[----:B------:R-:W-:-:S02]  /*97d0*/  SGXT.U32 R226, R226, 0x2 ;  /* 0x00000002e2e2781a */ /* 0x000fc40000000000 */
[----:B-----5:R-:W-:Y:S01]  /*97e0*/  SHF.R.U32.HI R251, RZ, 0x5, R251 ;  /* 0x00000005fffb7819 */ /* 0x020fe200000116fb */
[C---:B------:R-:W-:Y:S01]  /*97f0*/  IMAD.SHL.U32 R218, R249.reuse, 0x100, RZ ;  /* 0x00000100f9da7824 */ /* 0x040fe200078e00ff */
[----:B------:R-:W-:Y:S01]  /*9800*/  SGXT.U32 R36, R36, 0x2 ;  /* 0x000000022424781a */ /* 0x000fe20000000000 */
[C---:B------:R-:W-:Y:S01]  /*9810*/  IMAD.SHL.U32 R219, R248.reuse, 0x100, RZ ;  /* 0x00000100f8db7824 */ /* 0x040fe200078e00ff */
[-C--:B------:R-:W-:Y:S02]  /*9820*/  LEA R240, P6, R249, R92.reuse, 0xa ;  /* 0x0000005cf9f07211 */ /* 0x080fe400078c50ff */
[----:B------:R-:W-:Y:S01]  /*9830*/  LOP3.LUT R211, R211, 0xc4, RZ, 0xfc, !PT ;  /* 0x000000c4d3d37812 */ /* 0x000fe200078efcff */
[----:B------:R-:W-:Y:S01]  /*9840*/  IMAD.SHL.U32 R221, R221, 0x100, RZ ;  /* 0x00000100dddd7824 */ /* 0x000fe200078e00ff */
[----:B------:R-:W-:Y:S02]  /*9850*/  LEA R248, P0, R248, R92, 0xa ;  /* 0x0000005cf8f87211 */ /* 0x000fe400078050ff */
[----:B------:R-:W-:-:S02]  /*9860*/  LOP3.LUT R226, R226, 0xc8, RZ, 0xfc, !PT ;  /* 0x000000c8e2e27812 */ /* 0x000fc400078efcff */
[----:B------:R-:W-:Y:S01]  /*9870*/  SGXT.U32 R251, R251, 0x2 ;  /* 0x00000002fbfb781a */ /* 0x000fe20000000000 */
[----:B------:R-:W-:Y:S01]  /*9880*/  IMAD.SHL.U32 R247, R247, 0x100, RZ ;  /* 0x00000100f7f77824 */ /* 0x000fe200078e00ff */
[----:B------:R-:W-:Y:S02]  /*9890*/  LEA.HI.X R225, R217, R93, RZ, 0x2, P5 ;  /* 0x0000005dd9e17211 */ /* 0x000fe400028f14ff */
[----:B------:R-:W-:Y:S01]  /*98a0*/  MOV R216, R212 ;  /* 0x000000d400d87202 */ /* 0x000fe20000000f00 */
[----:B------:R-:W0:Y:S01]  /*98b0*/  S2R R35, SR_TID.X ;  /* 0x0000000000237919 */ /* 0x000e220000002100 */
[----:B------:R-:W-:Y:S02]  /*98c0*/  SHF.L.U32 R229, R229, 0x8, RZ ;  /* 0x00000008e5e57819 */ /* 0x000fe400000006ff */
[----:B------:R-:W-:Y:S02]  /*98d0*/  LOP3.LUT R36, R36, 0xe0, RZ, 0xfc, !PT ;  /* 0x000000e024247812 */ /* 0x000fe400078efcff */
[----:B------:R-:W-:-:S02]  /*98e0*/  LEA R212, P5, R211, R92, 0xa ;  /* 0x0000005cd3d47211 */ /* 0x000fc400078a50ff */
[-C--:B------:R-:W-:Y:S02]  /*98f0*/  LEA.HI.X R241, R218, R93.reuse, RZ, 0x2, P6 ;  /* 0x0000005ddaf17211 */ /* 0x080fe400030f14ff */
[-C--:B------:R-:W-:Y:S02]  /*9900*/  LEA R148, P6, R226, R92.reuse, 0xa ;  /* 0x0000005ce2947211 */ /* 0x080fe400078c50ff */
[-C--:B------:R-:W-:Y:S01]  /*9910*/  LEA.HI.X R249, R219, R93.reuse, RZ, 0x2, P0 ;  /* 0x0000005ddbf97211 */ /* 0x080fe200000f14ff */
[----:B------:R-:W-:Y:S01]  /*9920*/  IMAD.MOV.U32 R219, RZ, RZ, R151 ;  /* 0x000000ffffdb7224 */ /* 0x000fe200078e0097 */
[----:B------:R-:W-:Y:S01]  /*9930*/  LOP3.LUT R251, R251, 0xe4, RZ, 0xfc, !PT ;  /* 0x000000e4fbfb7812 */ /* 0x000fe200078efcff */
[----:B------:R-:W-:Y:S01]  /*9940*/  IMAD.MOV.U32 R217, RZ, RZ, R213 ;  /* 0x000000ffffd97224 */ /* 0x000fe200078e00d5 */
[-C--:B------:R-:W-:Y:S01]  /*9950*/  LEA.HI.X R219, R221, R93.reuse, RZ, 0x2, P2 ;  /* 0x0000005ddddb7211 */ /* 0x080fe200010f14ff */
[----:B------:R-:W-:Y:S01]  /*9960*/  IMAD.MOV.U32 R221, RZ, RZ, R149 ;  /* 0x000000ffffdd7224 */ /* 0x000fe200078e0095 */
[-C--:B------:R-:W-:Y:S01]  /*9970*/  LEA.HI.X R213, R229, R93.reuse, RZ, 0x2, P5 ;  /* 0x0000005de5d57211 */ /* 0x080fe200028f14ff */
[C---:B------:R-:W-:Y:S01]  /*9980*/  IMAD.SHL.U32 R38, R36.reuse, 0x100, RZ ;  /* 0x0000010024267824 */ /* 0x040fe200078e00ff */
[-C--:B------:R-:W-:Y:S01]  /*9990*/  LEA R230, P5, R36, R92.reuse, 0xa ;  /* 0x0000005c24e67211 */ /* 0x080fe200078a50ff */
[----:B------:R-:W1:Y:S01]  /*99a0*/  S2R R34, SR_TID.X ;  /* 0x0000000000227919 */ /* 0x000e620000002100 */
[----:B------:R-:W-:Y:S01]  /*99b0*/  LEA.HI.X R221, R247, R93, RZ, 0x2, P6 ;  /* 0x0000005df7dd7211 */ /* 0x000fe200030f14ff */
[C---:B------:R-:W-:Y:S01]  /*99c0*/  IMAD.SHL.U32 R210, R251.reuse, 0x100, RZ ;  /* 0x00000100fbd27824 */ /* 0x040fe200078e00ff */
[----:B------:R-:W-:-:S02]  /*99d0*/  LEA R36, P6, R251, R92, 0xa ;  /* 0x0000005cfb247211 */ /* 0x000fc400078c50ff */
[----:B------:R-:W2:Y:S01]  /*99e0*/  S2R R251, SR_TID.X ;  /* 0x0000000000fb7919 */ /* 0x000ea20000002100 */
[----:B------:R-:W3:Y:S01]  /*99f0*/  S2R R211, SR_TID.X ;  /* 0x0000000000d37919 */ /* 0x000ee20000002100 */
[----:B0-----:R-:W-:-:S04]  /*9a00*/  SHF.R.U32.HI R35, RZ, 0x5, R35 ;  /* 0x00000005ff237819 */ /* 0x001fc80000011623 */
[----:B------:R-:W-:Y:S02]  /*9a10*/  SGXT.U32 R35, R35, 0x2 ;  /* 0x000000022323781a */ /* 0x000fe40000000000 */
[----:B------:R-:W-:Y:S02]  /*9a20*/  SHF.L.U32 R220, R220, 0x8, RZ ;  /* 0x00000008dcdc7819 */ /* 0x000fe400000006ff */
[----:B------:R-:W-:Y:S02]  /*9a30*/  LOP3.LUT R35, R35, 0xd0, RZ, 0xfc, !PT ;  /* 0x000000d023237812 */ /* 0x000fe400078efcff */
[----:B------:R-:W-:Y:S02]  /*9a40*/  LEA.HI.X R245, R220, R93, RZ, 0x2, P1 ;  /* 0x0000005ddcf57211 */ /* 0x000fe400008f14ff */
[----:B-1----:R-:W-:Y:S02]  /*9a50*/  SHF.R.U32.HI R34, RZ, 0x5, R34 ;  /* 0x00000005ff227819 */ /* 0x002fe40000011622 */
[----:B--2---:R-:W-:-:S02]  /*9a60*/  SHF.R.U32.HI R251, RZ, 0x5, R251 ;  /* 0x00000005fffb7819 */ /* 0x004fc400000116fb */
[----:B------:R-:W-:Y:S02]  /*9a70*/  SGXT.U32 R34, R34, 0x2 ;  /* 0x000000022222781a */ /* 0x000fe40000000000 */
[----:B------:R-:W-:Y:S01]  /*9a80*/  SGXT.U32 R251, R251, 0x2 ;  /* 0x00000002fbfb781a */ /* 0x000fe20000000000 */
[C---:B------:R-:W-:Y:S01]  /*9a90*/  IMAD.SHL.U32 R32, R35.reuse, 0x100, RZ ;  /* 0x0000010023207824 */ /* 0x040fe200078e00ff */
[----:B------:R-:W-:Y:S02]  /*9aa0*/  LOP3.LUT R34, R34, 0xd4, RZ, 0xfc, !PT ;  /* 0x000000d422227812 */ /* 0x000fe400078efcff */
[-C--:B------:R-:W-:Y:S02]  /*9ab0*/  LEA R234, P1, R35, R92.reuse, 0xa ;  /* 0x0000005c23ea7211 */ /* 0x080fe400078250ff */
[----:B------:R-:W-:Y:S02]  /*9ac0*/  LOP3.LUT R251, R251, 0xec, RZ, 0xfc, !PT ;  /* 0x000000ecfbfb7812 */ /* 0x000fe400078efcff */
[----:B---3--:R-:W-:Y:S01]  /*9ad0*/  SHF.R.U32.HI R211, RZ, 0x5, R211 ;  /* 0x00000005ffd37819 */ /* 0x008fe200000116d3 */
[----:B------:R-:W0:Y:S01]  /*9ae0*/  S2R R37, SR_TID.X ;  /* 0x0000000000257919 */ /* 0x000e220000002100 */
[C---:B------:R-:W-:Y:S01]  /*9af0*/  SHF.L.U32 R250, R34.reuse, 0x8, RZ ;  /* 0x0000000822fa7819 */ /* 0x040fe200000006ff */
[----:B------:R-:W-:Y:S01]  /*9b00*/  IMAD.MOV.U32 R218, RZ, RZ, R150 ;  /* 0x000000ffffda7224 */ /* 0x000fe200078e0096 */
[----:B------:R-:W-:-:S02]  /*9b10*/  LEA R236, P2, R34, R92, 0xa ;  /* 0x0000005c22ec7211 */ /* 0x000fc400078450ff */
[-C--:B------:R-:W-:Y:S02]  /*9b20*/  LEA.HI.X R235, R32, R93.reuse, RZ, 0x2, P1 ;  /* 0x0000005d20eb7211 */ /* 0x080fe400008f14ff */
[C---:B------:R-:W-:Y:S02]  /*9b30*/  SHF.L.U32 R150, R251.reuse, 0x8, RZ ;  /* 0x00000008fb967819 */ /* 0x040fe400000006ff */
[-C--:B------:R-:W-:Y:S02]  /*9b40*/  LEA R32, P1, R251, R92.reuse, 0xa ;  /* 0x0000005cfb207211 */ /* 0x080fe400078250ff */
[----:B------:R-:W-:Y:S01]  /*9b50*/  SGXT.U32 R211, R211, 0x2 ;  /* 0x00000002d3d3781a */ /* 0x000fe20000000000 */
[----:B------:R-:W1:Y:S01]  /*9b60*/  S2R R251, SR_TID.X ;  /* 0x0000000000fb7919 */ /* 0x000e620000002100 */
[----:B------:R-:W-:Y:S02]  /*9b70*/  LEA.HI.X R237, R250, R93, RZ, 0x2, P2 ;  /* 0x0000005dfaed7211 */ /* 0x000fe400010f14ff */
[----:B------:R-:W-:Y:S01]  /*9b80*/  LOP3.LUT R211, R211, 0xcc, RZ, 0xfc, !PT ;  /* 0x000000ccd3d37812 */ /* 0x000fe200078efcff */
[----:B------:R-:W2:Y:S03]  /*9b90*/  S2R R250, SR_TID.X ;  /* 0x0000000000fa7919 */ /* 0x000ea60000002100 */
[----:B------:R-:W-:-:S04]  /*9ba0*/  LEA R242, P0, R211, R92, 0xa ;  /* 0x0000005cd3f27211 */ /* 0x000fc800078050ff */
[----:B------:R-:W-:Y:S02]  /*9bb0*/  LEA.HI.X R243, R33, R93, RZ, 0x2, P0 ;  /* 0x0000005d21f37211 */ /* 0x000fe400000f14ff */
[----:B------:R-:W3:Y:S01]  /*9bc0*/  S2R R33, SR_TID.X ;  /* 0x0000000000217919 */ /* 0x000ee20000002100 */
[----:B0-----:R-:W-:-:S04]  /*9bd0*/  SHF.R.U32.HI R37, RZ, 0x5, R37 ;  /* 0x00000005ff257819 */ /* 0x001fc80000011625 */
[----:B------:R-:W-:Y:S01]  /*9be0*/  SGXT.U32 R37, R37, 0x2 ;  /* 0x000000022525781a */ /* 0x000fe20000000000 */
[----:B------:R-:W-:Y:S01]  /*9bf0*/  IMAD.SHL.U32 R222, R222, 0x100, RZ ;  /* 0x00000100dede7824 */ /* 0x000fe200078e00ff */
[----:B-1----:R-:W-:Y:S02]  /*9c00*/  SHF.R.U32.HI R251, RZ, 0x5, R251 ;  /* 0x00000005fffb7819 */ /* 0x002fe400000116fb */
[----:B--2---:R-:W-:Y:S02]  /*9c10*/  SHF.R.U32.HI R250, RZ, 0x5, R250 ;  /* 0x00000005fffa7819 */ /* 0x004fe400000116fa */
[----:B------:R-:W-:Y:S02]  /*9c20*/  SGXT.U32 R251, R251, 0x2 ;  /* 0x00000002fbfb781a */ /* 0x000fe40000000000 */
[----:B------:R-:W-:Y:S02]  /*9c30*/  LOP3.LUT R37, R37, 0xd8, RZ, 0xfc, !PT ;  /* 0x000000d825257812 */ /* 0x000fe400078efcff */
[----:B------:R-:W-:-:S02]  /*9c40*/  SGXT.U32 R250, R250, 0x2 ;  /* 0x00000002fafa781a */ /* 0x000fc40000000000 */
[----:B------:R-:W-:Y:S01]  /*9c50*/  LOP3.LUT R251, R251, 0xf0, RZ, 0xfc, !PT ;  /* 0x000000f0fbfb7812 */ /* 0x000fe200078efcff */
[----:B------:R-:W-:Y:S01]  /*9c60*/  IMAD.SHL.U32 R39, R37, 0x100, RZ ;  /* 0x0000010025277824 */ /* 0x000fe200078e00ff */
[----:B------:R-:W-:Y:S02]  /*9c70*/  LEA.HI.X R217, R222, R93, RZ, 0x2, P3 ;  /* 0x0000005dded97211 */ /* 0x000fe400018f14ff */
[----:B------:R-:W-:Y:S01]  /*9c80*/  LOP3.LUT R250, R250, 0xf4, RZ, 0xfc, !PT ;  /* 0x000000f4fafa7812 */ /* 0x000fe200078efcff */
[----:B------:R-:W-:Y:S01]  /*9c90*/  IMAD.SHL.U32 R149, R251, 0x100, RZ ;  /* 0x00000100fb957824 */ /* 0x000fe200078e00ff */
[-C--:B------:R-:W-:Y:S02]  /*9ca0*/  LEA R238, P3, R37, R92.reuse, 0xa ;  /* 0x0000005c25ee7211 */ /* 0x080fe400078650ff */
[----:B---3--:R-:W-:Y:S02]  /*9cb0*/  SHF.R.U32.HI R33, RZ, 0x5, R33 ;  /* 0x00000005ff217819 */ /* 0x008fe40000011621 */
[----:B------:R-:W-:-:S02]  /*9cc0*/  LEA R226, P2, R251, R92, 0xa ;  /* 0x0000005cfbe27211 */ /* 0x000fc400078450ff */
[----:B------:R-:W-:Y:S01]  /*9cd0*/  MOV R220, R148 ;  /* 0x0000009400dc7202 */ /* 0x000fe20000000f00 */
[C---:B------:R-:W-:Y:S01]  /*9ce0*/  IMAD.SHL.U32 R148, R250.reuse, 0x100, RZ ;  /* 0x00000100fa947824 */ /* 0x040fe200078e00ff */
[-C--:B------:R-:W-:Y:S02]  /*9cf0*/  LEA.HI.X R239, R39, R93.reuse, RZ, 0x2, P3 ;  /* 0x0000005d27ef7211 */ /* 0x080fe400018f14ff */
[----:B------:R-:W-:Y:S02]  /*9d00*/  SGXT.U32 R33, R33, 0x2 ;  /* 0x000000022121781a */ /* 0x000fe40000000000 */
[----:B------:R-:W-:Y:S02]  /*9d10*/  LEA R228, P3, R250, R92, 0xa ;  /* 0x0000005cfae47211 */ /* 0x000fe400078650ff */
[----:B------:R-:W-:Y:S01]  /*9d20*/  LEA.HI.X R227, R149, R93, RZ, 0x2, P2 ;  /* 0x0000005d95e37211 */ /* 0x000fe200010f14ff */
[----:B------:R-:W-:Y:S01]  /*9d30*/  IMAD.WIDE.U32 R222, R252, 0x4, R112 ;  /* 0x00000004fcde7825 */ /* 0x000fe200078e0070 */
[----:B------:R-:W-:-:S02]  /*9d40*/  LOP3.LUT R33, R33, 0xe8, RZ, 0xfc, !PT ;  /* 0x000000e821217812 */ /* 0x000fc400078efcff */
[----:B------:R-:W-:Y:S01]  /*9d50*/  LEA.HI.X R229, R148, R93, RZ, 0x2, P3 ;  /* 0x0000005d94e57211 */ /* 0x000fe200018f14ff */
[----:B------:R-:W-:Y:S01]  /*9d60*/  IMAD.MOV.U32 R112, RZ, RZ, R224 ;  /* 0x000000ffff707224 */ /* 0x000fe200078e00e0 */
[----:B------:R-:W-:Y:S01]  /*9d70*/  MOV R113, R225 ;  /* 0x000000e100717202 */ /* 0x000fe20000000f00 */
[----:B------:R-:W-:Y:S01]  /*9d80*/  IMAD.WIDE.U32 R224, R252, 0x4, R110 ;  /* 0x00000004fce07825 */ /* 0x000fe200078e006e */
[----:B------:R-:W-:-:S03]  /*9d90*/  LEA.HI.X R231, R38, R93, RZ, 0x2, P5 ;  /* 0x0000005d26e77211 */ /* 0x000fc600028f14ff */
[----:B------:R-:W-:Y:S02]  /*9da0*/  IMAD.MOV.U32 R110, RZ, RZ, R226 ;  /* 0x000000ffff6e7224 */ /* 0x000fe400078e00e2 */
[----:B------:R-:W-:Y:S01]  /*9db0*/  IMAD.MOV.U32 R111, RZ, RZ, R227 ;  /* 0x000000ffff6f7224 */ /* 0x000fe200078e00e3 */
[----:B------:R-:W-:Y:S01]  /*9dc0*/  LEA.HI.X R233, R31, R93, RZ, 0x2, P4 ;  /* 0x0000005d1fe97211 */ /* 0x000fe200020f14ff */
[----:B------:R-:W-:Y:S01]  /*9dd0*/  IMAD.WIDE.U32 R226, R252, 0x4, R108 ;  /* 0x00000004fce27825 */ /* 0x000fe200078e006c */
[----:B------:R-:W-:-:S03]  /*9de0*/  MOV R109, R229 ;  /* 0x000000e5006d7202 */ /* 0x000fc60000000f00 */
[----:B------:R-:W-:Y:S01]  /*9df0*/  IMAD.MOV.U32 R108, RZ, RZ, R228 ;  /* 0x000000ffff6c7224 */ /* 0x000fe200078e00e4 */
[C---:B------:R-:W-:Y:S01]  /*9e00*/  LEA R34, P0, R33.reuse, R92, 0xa ;  /* 0x0000005c21227211 */ /* 0x040fe200078050ff */
[----:B------:R-:W-:Y:S02]  /*9e10*/  IMAD.SHL.U32 R151, R33, 0x100, RZ ;  /* 0x0000010021977824 */ /* 0x000fe400078e00ff */
[----:B------:R-:W-:-:S04]  /*9e20*/  IMAD.WIDE.U32 R228, R252, 0x4, R106 ;  /* 0x00000004fce47825 */ /* 0x000fc800078e006a */
[----:B------:R-:W-:Y:S02]  /*9e30*/  IMAD.MOV.U32 R106, RZ, RZ, R230 ;  /* 0x000000ffff6a7224 */ /* 0x000fe400078e00e6 */
[----:B------:R-:W-:Y:S02]  /*9e40*/  IMAD.MOV.U32 R107, RZ, RZ, R231 ;  /* 0x000000ffff6b7224 */ /* 0x000fe400078e00e7 */
[----:B------:R-:W-:Y:S01]  /*9e50*/  IMAD.WIDE.U32 R230, R252, 0x4, R104 ;  /* 0x00000004fce67825 */ /* 0x000fe200078e0068 */
[----:B------:R-:W-:-:S03]  /*9e60*/  MOV R105, R233 ;  /* 0x000000e900697202 */ /* 0x000fc60000000f00 */
[----:B------:R-:W-:Y:S01]  /*9e70*/  IMAD.MOV.U32 R104, RZ, RZ, R232 ;  /* 0x000000ffff687224 */ /* 0x000fe200078e00e8 */
[-C--:B------:R-:W-:Y:S01]  /*9e80*/  LEA.HI.X R35, R151, R93.reuse, RZ, 0x2, P0 ;  /* 0x0000005d97237211 */ /* 0x080fe200000f14ff */
[----:B------:R-:W-:Y:S01]  /*9e90*/  IMAD.WIDE.U32 R232, R252, 0x4, R102 ;  /* 0x00000004fce87825 */ /* 0x000fe200078e0066 */
[----:B------:R-:W-:-:S03]  /*9ea0*/  LEA.HI.X R33, R150, R93, RZ, 0x2, P1 ;  /* 0x0000005d96217211 */ /* 0x000fc600008f14ff */
[----:B------:R-:W-:Y:S02]  /*9eb0*/  IMAD.MOV.U32 R103, RZ, RZ, R235 ;  /* 0x000000ffff677224 */ /* 0x000fe400078e00eb */
[----:B------:R-:W-:-:S04]  /*9ec0*/  IMAD.WIDE.U32 R150, R252, 0x4, R130 ;  /* 0x00000004fc967825 */ /* 0x000fc800078e0082 */
[----:B------:R-:W-:Y:S02]  /*9ed0*/  IMAD.MOV.U32 R102, RZ, RZ, R234 ;  /* 0x000000ffff667224 */ /* 0x000fe400078e00ea */
[----:B------:R-:W-:Y:S02]  /*9ee0*/  IMAD.MOV.U32 R130, RZ, RZ, R220 ;  /* 0x000000ffff827224 */ /* 0x000fe400078e00dc */
[----:B------:R-:W-:Y:S02]  /*9ef0*/  IMAD.MOV.U32 R131, RZ, RZ, R221 ;  /* 0x000000ffff837224 */ /* 0x000fe400078e00dd */
[----:B------:R-:W-:Y:S01]  /*9f00*/  IMAD.WIDE.U32 R220, R252, 0x4, R114 ;  /* 0x00000004fcdc7825 */ /* 0x000fe200078e0072 */
[----:B------:R-:W-:-:S03]  /*9f10*/  MOV R115, R241 ;  /* 0x000000f100737202 */ /* 0x000fc60000000f00 */
[----:B------:R-:W-:-:S04]  /*9f20*/  IMAD.WIDE.U32 R246, R252, 0x4, R86 ;  /* 0x00000004fcf67825 */ /* 0x000fc800078e0056 */
[----:B------:R-:W-:Y:S01]  /*9f30*/  IMAD.WIDE.U32 R86, R252, 0x4, R134 ;  /* 0x00000004fc567825 */ /* 0x000fe200078e0086 */
[----:B------:R-:W-:-:S03]  /*9f40*/  MOV R135, R103 ;  /* 0x0000006700877202 */ /* 0x000fc60000000f00 */
[----:B------:R-:W-:Y:S02]  /*9f50*/  IMAD.MOV.U32 R114, RZ, RZ, R240 ;  /* 0x000000ffff727224 */ /* 0x000fe400078e00f0 */
[----:B------:R-:W-:Y:S02]  /*9f60*/  IMAD.MOV.U32 R134, RZ, RZ, R102 ;  /* 0x000000ffff867224 */ /* 0x000fe400078e0066 */
[----:B------:R-:W-:-:S04]  /*9f70*/  IMAD.WIDE.U32 R102, R252, 0x4, R202 ;  /* 0x00000004fc667825 */ /* 0x000fc800078e00ca */
[----:B------:R-:W-:Y:S02]  /*9f80*/  IMAD.MOV.U32 R202, RZ, RZ, R110 ;  /* 0x000000ffffca7224 */ /* 0x000fe400078e006e */
[----:B------:R-:W-:Y:S02]  /*9f90*/  IMAD.MOV.U32 R203, RZ, RZ, R111 ;  /* 0x000000ffffcb7224 */ /* 0x000fe400078e006f */
[----:B------:R-:W-:-:S04]  /*9fa0*/  IMAD.WIDE.U32 R110, R252, 0x4, R112 ;  /* 0x00000004fc6e7825 */ /* 0x000fc800078e0070 */
[----:B------:R-:W-:-:S04]  /*9fb0*/  IMAD.WIDE.U32 R112, R252, 0x4, R114 ;  /* 0x00000004fc707825 */ /* 0x000fc800078e0072 */
[----:B------:R-:W-:Y:S02]  /*9fc0*/  IMAD.WIDE.U32 R114, R252, 0x4, R248 ;  /* 0x00000004fc727825 */ /* 0x000fe400078e00f8 */
[----:B------:R-:W2:Y:S04]  /*9fd0*/  LDL.LU R249, [R1+0x6a4] ;  /* 0x0006a40001f97983 */ /* 0x000ea80000300800 */
[----:B------:R-:W3:Y:S01]  /*9fe0*/  LDL.LU R248, [R1+0x6ac] ;  /* 0x0006ac0001f87983 */ /* 0x000ee20000300800 */
[----:B------:R-:W0:Y:S01]  /*9ff0*/  S2R R250, SR_TID.X ;  /* 0x0000000000fa7919 */ /* 0x000e220000002100 */
[----:B------:R-:W1:Y:S01]  /*a000*/  S2R R31, SR_TID.X ;  /* 0x00000000001f7919 */ /* 0x000e620000002100 */
[----:B------:R-:W-:Y:S01]  /*a010*/  LEA.HI.X R37, R210, R93, RZ, 0x2, P6 ;  /* 0x0000005dd2257211 */ /* 0x000fe200030f14ff */
[----:B------:R-:W-:Y:S01]  /*a020*/  IMAD.WIDE.U32 R210, R252, 0x4, R128 ;  /* 0x00000004fcd27825 */ /* 0x000fe200078e0080 */
[----:B------:R-:W-:-:S03]  /*a030*/  MOV R129, R213 ;  /* 0x000000d500817202 */ /* 0x000fc60000000f00 */
[----:B------:R-:W-:Y:S02]  /*a040*/  IMAD.MOV.U32 R128, RZ, RZ, R212 ;  /* 0x000000ffff807224 */ /* 0x000fe400078e00d4 */
[----:B------:R-:W-:-:S04]  /*a050*/  IMAD.WIDE.U32 R212, R252, 0x4, R126 ;  /* 0x00000004fcd47825 */ /* 0x000fc800078e007e */
[----:B------:R-:W-:Y:S01]  /*a060*/  IMAD.MOV.U32 R126, RZ, RZ, R214 ;  /* 0x000000ffff7e7224 */ /* 0x000fe200078e00d6 */
[----:B0-----:R-:W-:Y:S02]  /*a070*/  SHF.R.U32.HI R250, RZ, 0x5, R250 ;  /* 0x00000005fffa7819 */ /* 0x001fe400000116fa */
[----:B-1----:R-:W-:Y:S02]  /*a080*/  SHF.R.U32.HI R31, RZ, 0x5, R31 ;  /* 0x00000005ff1f7819 */ /* 0x002fe4000001161f */
[----:B------:R-:W-:Y:S02]  /*a090*/  SGXT.U32 R250, R250, 0x2 ;  /* 0x00000002fafa781a */ /* 0x000fe40000000000 */
[----:B------:R-:W-:Y:S02]  /*a0a0*/  SGXT.U32 R31, R31, 0x2 ;  /* 0x000000021f1f781a */ /* 0x000fe40000000000 */
[----:B------:R-:W-:Y:S02]  /*a0b0*/  LOP3.LUT R250, R250, 0xf8, RZ, 0xfc, !PT ;  /* 0x000000f8fafa7812 */ /* 0x000fe400078efcff */
[----:B------:R-:W-:Y:S01]  /*a0c0*/  LOP3.LUT R31, R31, 0xfc, RZ, 0xfc, !PT ;  /* 0x000000fc1f1f7812 */ /* 0x000fe200078efcff */
[----:B------:R-:W-:-:S02]  /*a0d0*/  IMAD.MOV.U32 R127, RZ, RZ, R215 ;  /* 0x000000ffff7f7224 */ /* 0x000fc400078e00d7 */
[C---:B------:R-:W-:Y:S01]  /*a0e0*/  IMAD.SHL.U32 R66, R250.reuse, 0x100, RZ ;  /* 0x00000100fa427824 */ /* 0x040fe200078e00ff */
[-C--:B------:R-:W-:Y:S02]  /*a0f0*/  LEA R250, P4, R250, R92.reuse, 0xa ;  /* 0x0000005cfafa7211 */ /* 0x080fe400078850ff */
[C---:B------:R-:W-:Y:S02]  /*a100*/  LEA R38, P5, R31.reuse, R92, 0xa ;  /* 0x0000005c1f267211 */ /* 0x040fe400078a50ff */
[----:B------:R-:W-:Y:S01]  /*a110*/  SHF.L.U32 R64, R31, 0x8, RZ ;  /* 0x000000081f407819 */ /* 0x000fe200000006ff */
[----:B------:R-:W-:Y:S01]  /*a120*/  IMAD.WIDE.U32 R214, R252, 0x4, R124 ;  /* 0x00000004fcd67825 */ /* 0x000fe200078e007c */
[----:B------:R-:W-:Y:S01]  /*a130*/  MOV R125, R217 ;  /* 0x000000d9007d7202 */ /* 0x000fe20000000f00 */
[----:B------:R-:W4:Y:S01]  /*a140*/  LDL.LU R31, [R1+0x4b4] ;  /* 0x0004b400011f7983 */ /* 0x000f220000300800 */
[-C--:B------:R-:W-:Y:S01]  /*a150*/  LEA.HI.X R251, R66, R93.reuse, RZ, 0x2, P4 ;  /* 0x0000005d42fb7211 */ /* 0x080fe200020f14ff */
[----:B------:R-:W-:Y:S01]  /*a160*/  IMAD.MOV.U32 R124, RZ, RZ, R216 ;  /* 0x000000ffff7c7224 */ /* 0x000fe200078e00d8 */
[----:B------:R-:W-:Y:S01]  /*a170*/  LEA.HI.X R39, R64, R93, RZ, 0x2, P5 ;  /* 0x0000005d40277211 */ /* 0x000fe200028f14ff */
[C---:B------:R-:W-:Y:S01]  /*a180*/  IMAD.WIDE.U32 R216, R252.reuse, 0x4, R122 ;  /* 0x00000004fcd87825 */ /* 0x040fe200078e007a */
[----:B------:R-:W5:Y:S03]  /*a190*/  LDL.LU R64, [R1+0x154] ;  /* 0x0001540001407983 */ /* 0x000f660000300800 */
[C---:B------:R-:W-:Y:S01]  /*a1a0*/  IMAD.WIDE.U32 R234, R252.reuse, 0x4, R100 ;  /* 0x00000004fcea7825 */ /* 0x040fe200078e0064 */
[----:B------:R-:W-:Y:S01]  /*a1b0*/  MOV R101, R237 ;  /* 0x000000ed00657202 */ /* 0x000fe20000000f00 */
[----:B------:R-:W5:Y:S02]  /*a1c0*/  LDL.LU R66, [R1+0x15c] ;  /* 0x00015c0001427983 */ /* 0x000f640000300800 */
[----:B------:R-:W-:-:S04]  /*a1d0*/  IMAD.WIDE.U32 R148, R252, 0x4, R132 ;  /* 0x00000004fc947825 */ /* 0x000fc800078e0084 */
[----:B------:R-:W-:Y:S02]  /*a1e0*/  IMAD.MOV.U32 R122, RZ, RZ, R218 ;  /* 0x000000ffff7a7224 */ /* 0x000fe400078e00da */
[----:B------:R-:W-:Y:S02]  /*a1f0*/  IMAD.MOV.U32 R123, RZ, RZ, R219 ;  /* 0x000000ffff7b7224 */ /* 0x000fe400078e00db */
[----:B------:R-:W-:Y:S02]  /*a200*/  IMAD.MOV.U32 R92, RZ, RZ, R238 ;  /* 0x000000ffff5c7224 */ /* 0x000fe400078e00ee */
[----:B------:R-:W-:Y:S02]  /*a210*/  IMAD.MOV.U32 R93, RZ, RZ, R239 ;  /* 0x000000ffff5d7224 */ /* 0x000fe400078e00ef */
[----:B------:R-:W-:Y:S01]  /*a220*/  IMAD.WIDE.U32 R218, R252, 0x4, R120 ;  /* 0x00000004fcda7825 */ /* 0x000fe200078e0078 */
[----:B------:R-:W-:-:S03]  /*a230*/  MOV R121, R245 ;  /* 0x000000f500797202 */ /* 0x000fc60000000f00 */
[----:B------:R-:W-:Y:S02]  /*a240*/  IMAD.MOV.U32 R132, RZ, RZ, R242 ;  /* 0x000000ffff847224 */ /* 0x000fe400078e00f2 */
[----:B------:R-:W-:Y:S02]  /*a250*/  IMAD.MOV.U32 R133, RZ, RZ, R243 ;  /* 0x000000ffff857224 */ /* 0x000fe400078e00f3 */
[----:B------:R-:W-:Y:S02]  /*a260*/  IMAD.MOV.U32 R100, RZ, RZ, R236 ;  /* 0x000000ffff647224 */ /* 0x000fe400078e00ec */
[----:B------:R-:W-:Y:S02]  /*a270*/  IMAD.MOV.U32 R120, RZ, RZ, R244 ;  /* 0x000000ffff787224 */ /* 0x000fe400078e00f4 */
[----:B------:R-:W-:-:S04]  /*a280*/  IMAD.WIDE.U32 R242, R252, 0x4, R90 ;  /* 0x00000004fcf27825 */ /* 0x000fc800078e005a */
[----:B------:R-:W-:-:S04]  /*a290*/  IMAD.WIDE.U32 R244, R252, 0x4, R88 ;  /* 0x00000004fcf47825 */ /* 0x000fc800078e0058 */
[----:B------:R-:W-:-:S04]  /*a2a0*/  IMAD.WIDE.U32 R90, R252, 0x4, R138 ;  /* 0x00000004fc5a7825 */ /* 0x000fc800078e008a */
        /* <DEDUP_REMOVED lines=8> */
[----:B------:R-:W-:-:S04]  /*a330*/  IMAD.WIDE.U32 R100, R252, 0x4, R200 ;  /* 0x00000004fc647825 */ /* 0x000fc800078e00c8 */
[----:B------:R-:W-:-:S04]  /*a340*/  IMAD.WIDE.U32 R236, R252, 0x4, R98 ;  /* 0x00000004fcec7825 */ /* 0x000fc800078e0062 */
[----:B------:R-:W-:-:S04]  /*a350*/  IMAD.WIDE.U32 R240, R252, 0x4, R94 ;  /* 0x00000004fcf07825 */ /* 0x000fc800078e005e */
[----:B------:R-:W-:Y:S01]  /*a360*/  IMAD.WIDE.U32 R104, R252, 0x4, R204 ;  /* 0x00000004fc687825 */ /* 0x000fe200078e00cc */
[----:B------:R-:W-:-:S03]  /*a370*/  MOV R205, R109 ;  /* 0x0000006d00cd7202 */ /* 0x000fc60000000f00 */
[C---:B------:R-:W-:Y:S02]  /*a380*/  IMAD.WIDE.U32 R200, R252.reuse, 0x4, R32 ;  /* 0x00000004fcc87825 */ /* 0x040fe400078e0020 */
[----:B------:R-:W5:Y:S02]  /*a390*/  LDL.LU R32, [R1+0x690] ;  /* 0x0006900001207983 */ /* 0x000f640000300800 */
[C---:B------:R-:W-:Y:S02]  /*a3a0*/  IMAD.WIDE.U32 R94, R252.reuse, 0x4, R142 ;  /* 0x00000004fc5e7825 */ /* 0x040fe400078e008e */
[----:B------:R-:W5:Y:S02]  /*a3b0*/  LDL.LU R33, [R1+0x698] ;  /* 0x0006980001217983 */ /* 0x000f640000300800 */
[----:B------:R-:W-:-:S04]  /*a3c0*/  IMAD.WIDE.U32 R98, R252, 0x4, R146 ;  /* 0x00000004fc627825 */ /* 0x000fc800078e0092 */
[----:B------:R-:W-:-:S04]  /*a3d0*/  IMAD.WIDE.U32 R238, R252, 0x4, R96 ;  /* 0x00000004fcee7825 */ /* 0x000fc800078e0060 */
[----:B------:R-:W-:Y:S02]  /*a3e0*/  IMAD.MOV.U32 R142, RZ, RZ, R106 ;  /* 0x000000ffff8e7224 */ /* 0x000fe400078e006a */
[----:B------:R-:W-:Y:S02]  /*a3f0*/  IMAD.MOV.U32 R143, RZ, RZ, R107 ;  /* 0x000000ffff8f7224 */ /* 0x000fe400078e006b */
[----:B------:R-:W-:Y:S02]  /*a400*/  IMAD.MOV.U32 R204, RZ, RZ, R108 ;  /* 0x000000ffffcc7224 */ /* 0x000fe400078e006c */
[C---:B------:R-:W-:Y:S02]  /*a410*/  IMAD.WIDE.U32 R146, R252.reuse, 0x4, R34 ;  /* 0x00000004fc927825 */ /* 0x040fe400078e0022 */
[----:B------:R-:W5:Y:S02]  /*a420*/  LDL.LU R34, [R1+0x4a0] ;  /* 0x0004a00001227983 */ /* 0x000f640000300800 */
[----:B------:R-:W-:-:S02]  /*a430*/  IMAD.WIDE.U32 R96, R252, 0x4, R144 ;  /* 0x00000004fc607825 */ /* 0x000fc400078e0090 */
[----:B------:R-:W5:Y:S02]  /*a440*/  LDL.LU R35, [R1+0x4a8] ;  /* 0x0004a80001237983 */ /* 0x000f640000300800 */
[C---:B------:R-:W-:Y:S02]  /*a450*/  IMAD.WIDE.U32 R144, R252.reuse, 0x4, R36 ;  /* 0x00000004fc907825 */ /* 0x040fe400078e0024 */
[----:B------:R-:W5:Y:S02]  /*a460*/  LDL.LU R36, [R1+0x140] ;  /* 0x0001400001247983 */ /* 0x000f640000300800 */
[C---:B------:R-:W-:Y:S02]  /*a470*/  IMAD.WIDE.U32 R106, R252.reuse, 0x4, R206 ;  /* 0x00000004fc6a7825 */ /* 0x040fe400078e00ce */
[----:B------:R-:W5:Y:S02]  /*a480*/  LDL.LU R37, [R1+0x148] ;  /* 0x0001480001257983 */ /* 0x000f640000300800 */
        /* <DEDUP_REMOVED lines=22> */
[----:B------:R-:W-:Y:S02]  /*a5f0*/  IMAD.WIDE.U32 R208, R252, 0x4, R38 ;  /* 0x00000004fcd07825 */ /* 0x000fe400078e0026 */
[----:B------:R-:W5:Y:S04]  /*a600*/  LDL.LU R252, [R1+0x4bc] ;  /* 0x0004bc0001fc7983 */ /* 0x000f680000300800 */
[----:B------:R-:W5:Y:S04]  /*a610*/  LDL.LU R38, [R1+0x680] ;  /* 0x0006800001267983 */ /* 0x000f680000300800 */
[----:B------:R-:W5:Y:S04]  /*a620*/  LDL.LU R39, [R1+0x688] ;  /* 0x0006880001277983 */ /* 0x000f680000300800 */
[----:B--2---:R-:W-:Y:S04]  /*a630*/  STG.E desc[UR18][R148.64], R249 ;  /* 0x000000f994007986 */ /* 0x004fe8000c101912 */
[----:B---3--:R0:W-:Y:S04]  /*a640*/  STG.E desc[UR18][R148.64+0x80], R248 ;  /* 0x000080f894007986 */ /* 0x0081e8000c101912 */
[----:B0-----:R-:W2:Y:S04]  /*a650*/  LDL.LU R248, [R1+0x490] ;  /* 0x0004900001f87983 */ /* 0x001ea80000300800 */
[----:B------:R-:W3:Y:S04]  /*a660*/  LDL.LU R249, [R1+0x498] ;  /* 0x0004980001f97983 */ /* 0x000ee80000300800 */
[----:B------:R-:W3:Y:S04]  /*a670*/  LDL.LU R250, [R1+0x130] ;  /* 0x0001300001fa7983 */ /* 0x000ee80000300800 */
[----:B------:R-:W3:Y:S04]  /*a680*/  LDL.LU R251, [R1+0x138] ;  /* 0x0001380001fb7983 */ /* 0x000ee80000300800 */
[----:B------:R-:W-:Y:S04]  /*a690*/  STG.E desc[UR18][R148.64+0x300], R65 ;  /* 0x0003004194007986 */ /* 0x000fe8000c101912 */
[----:B------:R-:W-:Y:S04]  /*a6a0*/  STG.E desc[UR18][R148.64+0x380], R67 ;  /* 0x0003804394007986 */ /* 0x000fe8000c101912 */
[----:B----4-:R0:W-:Y:S04]  /*a6b0*/  STG.E desc[UR18][R148.64+0x100], R31 ;  /* 0x0001001f94007986 */ /* 0x0101e8000c101912 */
[----:B-----5:R-:W-:Y:S04]  /*a6c0*/  STG.E desc[UR18][R148.64+0x200], R64 ;  /* 0x0002004094007986 */ /* 0x020fe8000c101912 */
[----:B------:R-:W-:Y:S04]  /*a6d0*/  STG.E desc[UR18][R148.64+0x280], R66 ;  /* 0x0002804294007986 */ /* 0x000fe8000c101912 */
[----:B0-----:R-:W4:Y:S04]  /*a6e0*/  LDL.LU R31, [R1+0x77c] ;  /* 0x00077c00011f7983 */ /* 0x001f280000300800 */
[----:B------:R0:W-:Y:S04]  /*a6f0*/  STG.E desc[UR18][R148.64+0x180], R252 ;  /* 0x000180fc94007986 */ /* 0x0001e8000c101912 */
[----:B------:R1:W-:Y:S04]  /*a700*/  STG.E desc[UR18][R150.64], R32 ;  /* 0x0000002096007986 */ /* 0x0003e8000c101912 */
[----:B0-----:R-:W5:Y:S04]  /*a710*/  LDL.LU R252, [R1+0x68c] ;  /* 0x00068c0001fc7983 */ /* 0x001f680000300800 */
[----:B------:R-:W4:Y:S04]  /*a720*/  LDL.LU R64, [R1+0x134] ;  /* 0x0001340001407983 */ /* 0x000f280000300800 */
[----:B------:R-:W4:Y:S04]  /*a730*/  LDL.LU R66, [R1+0x13c] ;  /* 0x00013c0001427983 */ /* 0x000f280000300800 */
[----:B------:R-:W4:Y:S04]  /*a740*/  LDL.LU R65, [R1+0x49c] ;  /* 0x00049c0001417983 */ /* 0x000f280000300800 */
[----:B------:R-:W5:Y:S04]  /*a750*/  LDL.LU R67, [R1+0x14c] ;  /* 0x00014c0001437983 */ /* 0x000f680000300800 */
[----:B------:R-:W4:Y:S04]  /*a760*/  LDL.LU R148, [R1+0x684] ;  /* 0x0006840001947983 */ /* 0x000f280000300800 */
[----:B------:R-:W4:Y:S04]  /*a770*/  LDL.LU R149, [R1+0x494] ;  /* 0x0004940001957983 */ /* 0x000f280000300800 */
[----:B-1----:R-:W4:Y:S04]  /*a780*/  LDL.LU R32, [R1+0x778] ;  /* 0x0007780001207983 */ /* 0x002f280000300800 */
[----:B------:R0:W-:Y:S04]  /*a790*/  STG.E desc[UR18][R150.64+0x80], R33 ;  /* 0x0000802196007986 */ /* 0x0001e8000c101912 */
[----:B------:R1:W-:Y:S04]  /*a7a0*/  STG.E desc[UR18][R150.64+0x100], R34 ;  /* 0x0001002296007986 */ /* 0x0003e8000c101912 */
[----:B------:R2:W-:Y:S04]  /*a7b0*/  STG.E desc[UR18][R150.64+0x180], R35 ;  /* 0x0001802396007986 */ /* 0x0005e8000c101912 */
[----:B0-----:R-:W4:Y:S04]  /*a7c0*/  LDL.LU R33, [R1+0x774] ;  /* 0x0007740001217983 */ /* 0x001f280000300800 */
[----:B-1----:R-:W4:Y:S04]  /*a7d0*/  LDL.LU R34, [R1+0x770] ;  /* 0x0007700001227983 */ /* 0x002f280000300800 */
[----:B--2---:R-:W2:Y:S04]  /*a7e0*/  LDL.LU R35, [R1+0x76c] ;  /* 0x00076c0001237983 */ /* 0x004ea80000300800 */
[----:B------:R0:W-:Y:S04]  /*a7f0*/  STG.E desc[UR18][R150.64+0x200], R36 ;  /* 0x0002002496007986 */ /* 0x0001e8000c101912 */
[----:B------:R1:W-:Y:S04]  /*a800*/  STG.E desc[UR18][R150.64+0x280], R37 ;  /* 0x0002802596007986 */ /* 0x0003e8000c101912 */
[----:B------:R3:W-:Y:S04]  /*a810*/  STG.E desc[UR18][R150.64+0x300], R60 ;  /* 0x0003003c96007986 */ /* 0x0007e8000c101912 */
[----:B0-----:R-:W2:Y:S04]  /*a820*/  LDL.LU R36, [R1+0x768] ;  /* 0x0007680001247983 */ /* 0x001ea80000300800 */
[----:B-1----:R-:W2:Y:S04]  /*a830*/  LDL.LU R37, [R1+0x764] ;  /* 0x0007640001257983 */ /* 0x002ea80000300800 */
[----:B---3--:R-:W3:Y:S04]  /*a840*/  LDL.LU R60, [R1+0x144] ;  /* 0x00014400013c7983 */ /* 0x008ee80000300800 */
[----:B------:R0:W-:Y:S04]  /*a850*/  STG.E desc[UR18][R150.64+0x380], R62 ;  /* 0x0003803e96007986 */ /* 0x0001e8000c101912 */
[----:B------:R1:W-:Y:S04]  /*a860*/  STG.E desc[UR18][R210.64], R38 ;  /* 0x00000026d2007986 */ /* 0x0003e8000c101912 */
[----:B------:R1:W-:Y:S04]  /*a870*/  STG.E desc[UR18][R210.64+0x80], R39 ;  /* 0x00008027d2007986 */ /* 0x0003e8000c101912 */
[----:B0-----:R-:W4:Y:S04]  /*a880*/  LDL.LU R62, [R1+0x69c] ;  /* 0x00069c00013e7983 */ /* 0x001f280000300800 */
[----:B------:R-:W2:Y:S04]  /*a890*/  LDL.LU R150, [R1+0x4a4] ;  /* 0x0004a40001967983 */ /* 0x000ea80000300800 */
[----:B------:R-:W2:Y:S04]  /*a8a0*/  LDL.LU R151, [R1+0x4ac] ;  /* 0x0004ac0001977983 */ /* 0x000ea80000300800 */
[----:B-1----:R-:W2:Y:S04]  /*a8b0*/  LDL.LU R38, [R1+0x760] ;  /* 0x0007600001267983 */ /* 0x002ea80000300800 */
[----:B------:R-:W2:Y:S04]  /*a8c0*/  LDL.LU R39, [R1+0x75c] ;  /* 0x00075c0001277983 */ /* 0x000ea80000300800 */
[----:B------:R0:W-:Y:S04]  /*a8d0*/  STG.E desc[UR18][R210.64+0x100], R248 ;  /* 0x000100f8d2007986 */ /* 0x0001e8000c101912 */
[----:B------:R1:W-:Y:S04]  /*a8e0*/  STG.E desc[UR18][R210.64+0x180], R249 ;  /* 0x000180f9d2007986 */ /* 0x0003e8000c101912 */
[----:B------:R1:W-:Y:S04]  /*a8f0*/  STG.E desc[UR18][R210.64+0x200], R250 ;  /* 0x000200fad2007986 */ /* 0x0003e8000c101912 */
[----:B0-----:R-:W2:Y:S04]  /*a900*/  LDL.LU R248, [R1+0x758] ;  /* 0x0007580001f87983 */ /* 0x001ea80000300800 */
[----:B-1----:R-:W2:Y:S04]  /*a910*/  LDL.LU R249, [R1+0x754] ;  /* 0x0007540001f97983 */ /* 0x002ea80000300800 */
[----:B------:R-:W2:Y:S04]  /*a920*/  LDL.LU R250, [R1+0x750] ;  /* 0x0007500001fa7983 */ /* 0x000ea80000300800 */
[----:B------:R0:W-:Y:S04]  /*a930*/  STG.E desc[UR18][R210.64+0x280], R251 ;  /* 0x000280fbd2007986 */ /* 0x0001e8000c101912 */
[----:B------:R1:W-:Y:S04]  /*a940*/  STG.E desc[UR18][R210.64+0x300], R56 ;  /* 0x00030038d2007986 */ /* 0x0003e8000c101912 */
[----:B0-----:R-:W2:Y:S04]  /*a950*/  LDL.LU R251, [R1+0x74c] ;  /* 0x00074c0001fb7983 */ /* 0x001ea80000300800 */
[----:B-1----:R-:W2:Y:S04]  /*a960*/  LDL.LU R56, [R1+0x694] ;  /* 0x0006940001387983 */ /* 0x002ea80000300800 */
[----:B------:R-:W-:Y:S04]  /*a970*/  STG.E desc[UR18][R210.64+0x380], R58 ;  /* 0x0003803ad2007986 */ /* 0x000fe8000c101912 */
[----:B------:R0:W-:Y:S04]  /*a980*/  STG.E desc[UR18][R212.64+0x380], R63 ;  /* 0x0003803fd4007986 */ /* 0x0001e8000c101912 */
[----:B------:R-:W-:Y:S04]  /*a990*/  STG.E desc[UR18][R212.64+0x300], R61 ;  /* 0x0003003dd4007986 */ /* 0x000fe8000c101912 */
[----:B0-----:R-:W2:Y:S04]  /*a9a0*/  LDL.LU R63, [R1+0x120] ;  /* 0x00012000013f7983 */ /* 0x001ea80000300800 */
[----:B-----5:R-:W-:Y:S04]  /*a9b0*/  STG.E desc[UR18][R212.64+0x280], R67 ;  /* 0x00028043d4007986 */ /* 0x020fe8000c101912 */
[----:B---3--:R-:W-:Y:S04]  /*a9c0*/  STG.E desc[UR18][R212.64+0x200], R60 ;  /* 0x0002003cd4007986 */ /* 0x008fe8000c101912 */
[----:B----4-:R-:W-:Y:S04]  /*a9d0*/  STG.E desc[UR18][R212.64+0x80], R62 ;  /* 0x0000803ed4007986 */ /* 0x010fe8000c101912 */
[----:B--2---:R-:W-:Y:S04]  /*a9e0*/  STG.E desc[UR18][R212.64+0x100], R150 ;  /* 0x00010096d4007986 */ /* 0x004fe8000c101912 */
[----:B------:R-:W-:Y:S04]  /*a9f0*/  STG.E desc[UR18][R212.64+0x180], R151 ;  /* 0x00018097d4007986 */ /* 0x000fe8000c101912 */
[----:B------:R0:W-:Y:S04]  /*aa00*/  STG.E desc[UR18][R212.64], R56 ;  /* 0x00000038d4007986 */ /* 0x0001e8000c101912 */
[----:B------:R1:W-:Y:S04]  /*aa10*/  STG.E desc[UR18][R214.64+0x80], R252 ;  /* 0x000080fcd6007986 */ /* 0x0003e8000c101912 */
[----:B0-----:R-:W2:Y:S04]  /*aa20*/  LDL.LU R212, [R1+0x128] ;  /* 0x0001280001d47983 */ /* 0x001ea80000300800 */
[----:B------:R-:W3:Y:S04]  /*aa30*/  LDL.LU R213, [R1+0x660] ;  /* 0x0006600001d57983 */ /* 0x000ee80000300800 */
[----:B------:R-:W4:Y:S04]  /*aa40*/  LDL.LU R61, [R1+0x668] ;  /* 0x00066800013d7983 */ /* 0x000f280000300800 */
[----:B------:R-:W5:Y:S04]  /*aa50*/  LDL.LU R58, [R1+0x470] ;  /* 0x00047000013a7983 */ /* 0x000f680000300800 */
[----:B------:R-:W5:Y:S04]  /*aa60*/  LDL.LU R210, [R1+0x478] ;  /* 0x0004780001d27983 */ /* 0x000f680000300800 */
[----:B------:R-:W5:Y:S04]  /*aa70*/  LDL.LU R211, [R1+0x110] ;  /* 0x0001100001d37983 */ /* 0x000f680000300800 */
[----:B-1----:R-:W3:Y:S04]  /*aa80*/  LDL.LU R252, [R1+0x118] ;  /* 0x0001180001fc7983 */ /* 0x002ee80000300800 */
[----:B------:R-:W5:Y:S04]  /*aa90*/  LDL.LU R56, [R1+0x674] ;  /* 0x0006740001387983 */ /* 0x000f680000300800 */
[----:B------:R-:W5:Y:S04]  /*aaa0*/  LDL.LU R62, [R1+0x67c] ;  /* 0x00067c00013e7983 */ /* 0x000f680000300800 */
[----:B------:R-:W5:Y:S04]  /*aab0*/  LDL.LU R150, [R1+0x484] ;  /* 0x0004840001967983 */ /* 0x000f680000300800 */
[----:B------:R-:W5:Y:S04]  /*aac0*/  LDL.LU R151, [R1+0x48c] ;  /* 0x00048c0001977983 */ /* 0x000f680000300800 */
[----:B------:R-:W5:Y:S04]  /*aad0*/  LDL.LU R60, [R1+0x124] ;  /* 0x00012400013c7983 */ /* 0x000f680000300800 */
[----:B------:R0:W-:Y:S04]  /*aae0*/  STG.E desc[UR18][R214.64], R148 ;  /* 0x00000094d6007986 */ /* 0x0001e8000c101912 */
[----:B------:R-:W5:Y:S04]  /*aaf0*/  LDL.LU R67, [R1+0x12c] ;  /* 0x00012c0001437983 */ /* 0x000f680000300800 */
[----:B------:R1:W-:Y:S04]  /*ab00*/  STG.E desc[UR18][R214.64+0x200], R64 ;  /* 0x00020040d6007986 */ /* 0x0003e8000c101912 */
[----:B0-----:R-:W5:Y:S04]  /*ab10*/  LDL.LU R148, [R1+0x664] ;  /* 0x0006640001947983 */ /* 0x001f680000300800 */
[----:B------:R0:W-:Y:S04]  /*ab20*/  STG.E desc[UR18][R214.64+0x100], R149 ;  /* 0x00010095d6007986 */ /* 0x0001e8000c101912 */
[----:B-1----:R-:W5:Y:S04]  /*ab30*/  LDL.LU R64, [R1+0x66c] ;  /* 0x00066c0001407983 */ /* 0x002f680000300800 */
[----:B------:R1:W-:Y:S04]  /*ab40*/  STG.E desc[UR18][R214.64+0x180], R65 ;  /* 0x00018041d6007986 */ /* 0x0003e8000c101912 */
[----:B0-----:R-:W5:Y:S04]  /*ab50*/  LDL.LU R149, [R1+0x474] ;  /* 0x0004740001957983 */ /* 0x001f680000300800 */
[----:B------:R0:W-:Y:S04]  /*ab60*/  STG.E desc[UR18][R214.64+0x280], R66 ;  /* 0x00028042d6007986 */ /* 0x0001e8000c101912 */
[----:B-1----:R-:W5:Y:S04]  /*ab70*/  LDL.LU R65, [R1+0x47c] ;  /* 0x00047c0001417983 */ /* 0x002f680000300800 */
[----:B------:R1:W-:Y:S04]  /*ab80*/  STG.E desc[UR18][R214.64+0x300], R57 ;  /* 0x00030039d6007986 */ /* 0x0003e8000c101912 */
[----:B0-----:R-:W5:Y:S04]  /*ab90*/  LDL.LU R66, [R1+0x11c] ;  /* 0x00011c0001427983 */ /* 0x001f680000300800 */
[----:B------:R0:W-:Y:S04]  /*aba0*/  STG.E desc[UR18][R214.64+0x380], R59 ;  /* 0x0003803bd6007986 */ /* 0x0001e8000c101912 */
[----:B-1----:R-:W4:Y:S04]  /*abb0*/  LDL.LU R57, [R1+0x488] ;  /* 0x0004880001397983 */ /* 0x002f280000300800 */
[----:B0-----:R-:W3:Y:S04]  /*abc0*/  LDL.LU R59, [R1+0x670] ;  /* 0x00067000013b7983 */ /* 0x001ee80000300800 */
[----:B------:R-:W5:Y:S04]  /*abd0*/  LDL.LU R214, [R1+0x678] ;  /* 0x0006780001d67983 */ /* 0x000f680000300800 */
[----:B------:R-:W5:Y:S04]  /*abe0*/  LDL.LU R215, [R1+0x480] ;  /* 0x0004800001d77983 */ /* 0x000f680000300800 */
[----:B------:R-:W-:Y:S04]  /*abf0*/  STG.E desc[UR18][R216.64+0x200], R63 ;  /* 0x0002003fd8007986 */ /* 0x000fe8000c101912 */
[----:B------:R-:W-:Y:S04]  /*ac00*/  STG.E desc[UR18][R216.64+0x300], R52 ;  /* 0x00030034d8007986 */ /* 0x000fe8000c101912 */
[----:B------:R-:W-:Y:S04]  /*ac10*/  STG.E desc[UR18][R216.64+0x380], R54 ;  /* 0x00038036d8007986 */ /* 0x000fe8000c101912 */
[----:B--2---:R-:W-:Y:S04]  /*ac20*/  STG.E desc[UR18][R216.64+0x280], R212 ;  /* 0x000280d4d8007986 */ /* 0x004fe8000c101912 */
[----:B----4-:R-:W-:Y:S04]  /*ac30*/  STG.E desc[UR18][R216.64+0x180], R57 ;  /* 0x00018039d8007986 */ /* 0x010fe8000c101912 */
[----:B---3--:R-:W-:Y:S04]  /*ac40*/  STG.E desc[UR18][R216.64], R59 ;  /* 0x0000003bd8007986 */ /* 0x008fe8000c101912 */
[----:B-----5:R-:W-:Y:S04]  /*ac50*/  STG.E desc[UR18][R216.64+0x80], R214 ;  /* 0x000080d6d8007986 */ /* 0x020fe8000c101912 */
        /* <DEDUP_REMOVED lines=9> */
[----:B------:R-:W5:Y:S04]  /*acf0*/  LDL.LU R212, [R1+0x108] ;  /* 0x0001080001d47983 */ /* 0x000f680000300800 */
[----:B------:R0:W-:Y:S04]  /*ad00*/  STG.E desc[UR18][R218.64+0x80], R61 ;  /* 0x0000803dda007986 */ /* 0x0001e8000c101912 */
[----:B-1----:R-:W5:Y:S04]  /*ad10*/  LDL.LU R213, [R1+0x640] ;  /* 0x0006400001d57983 */ /* 0x002f680000300800 */
[----:B------:R1:W-:Y:S04]  /*ad20*/  STG.E desc[UR18][R218.64+0x100], R58 ;  /* 0x0001003ada007986 */ /* 0x0003e8000c101912 */
[----:B0-----:R-:W5:Y:S04]  /*ad30*/  LDL.LU R61, [R1+0x648] ;  /* 0x00064800013d7983 */ /* 0x001f680000300800 */
[----:B------:R0:W-:Y:S04]  /*ad40*/  STG.E desc[UR18][R218.64+0x180], R210 ;  /* 0x000180d2da007986 */ /* 0x0001e8000c101912 */
[----:B------:R0:W-:Y:S04]  /*ad50*/  STG.E desc[UR18][R218.64+0x200], R211 ;  /* 0x000200d3da007986 */ /* 0x0001e8000c101912 */
[----:B------:R-:W-:Y:S04]  /*ad60*/  STG.E desc[UR18][R218.64+0x300], R48 ;  /* 0x00030030da007986 */ /* 0x000fe8000c101912 */
[----:B------:R-:W-:Y:S04]  /*ad70*/  STG.E desc[UR18][R218.64+0x380], R50 ;  /* 0x00038032da007986 */ /* 0x000fe8000c101912 */
[----:B-1----:R-:W5:Y:S04]  /*ad80*/  LDL.LU R58, [R1+0x350] ;  /* 0x00035000013a7983 */ /* 0x002f680000300800 */
        /* <DEDUP_REMOVED lines=8> */
[----:B0-----:R-:W5:Y:S04]  /*ae10*/  LDL.LU R210, [R1+0x358] ;  /* 0x0003580001d27983 */ /* 0x001f680000300800 */
[----:B------:R0:W-:Y:S04]  /*ae20*/  STG.E desc[UR18][R222.64+0x80], R64 ;  /* 0x00008040de007986 */ /* 0x0001e8000c101912 */
[----:B------:R-:W5:Y:S04]  /*ae30*/  LDL.LU R211, [R1+0xf0] ;  /* 0x0000f00001d37983 */ /* 0x000f680000300800 */
[----:B0-----:R-:W5:Y:S04]  /*ae40*/  LDL.LU R64, [R1+0xf8] ;  /* 0x0000f80001407983 */ /* 0x001f680000300800 */
        /* <DEDUP_REMOVED lines=11> */
[----:B------:R-:W-:Y:S04]  /*af00*/  STG.E desc[UR18][R222.64+0x280], R66 ;  /* 0x00028042de007986 */ /* 0x000fe8000c101912 */
[----:B0-----:R-:W5:Y:S04]  /*af10*/  LDL.LU R65, [R1+0x354] ;  /* 0x0003540001417983 */ /* 0x001f680000300800 */
[----:B------:R-:W-:Y:S04]  /*af20*/  STG.E desc[UR18][R222.64+0x300], R49 ;  /* 0x00030031de007986 */ /* 0x000fe8000c101912 */
[----:B------:R-:W-:Y:S04]  /*af30*/  STG.E desc[UR18][R222.64+0x380], R51 ;  /* 0x00038033de007986 */ /* 0x000fe8000c101912 */
[----:B------:R-:W-:Y:S04]  /*af40*/  LDS.128 R48, [R0+UR4+0x400] ;  /* 0x0004000400307984 */ /* 0x000fe80008000c00 */
[----:B--2---:R0:W-:Y:S04]  /*af50*/  STG.E desc[UR18][R222.64+0x200], R252 ;  /* 0x000200fcde007986 */ /* 0x0041e8000c101912 */
[----:B---3--:R-:W-:Y:S04]  /*af60*/  STG.E desc[UR18][R224.64], R59 ;  /* 0x0000003be0007986 */ /* 0x008fe8000c101912 */
[----:B----4-:R-:W-:Y:S04]  /*af70*/  STG.E desc[UR18][R224.64+0x80], R214 ;  /* 0x000080d6e0007986 */ /* 0x010fe8000c101912 */
[----:B0-----:R-:W2:Y:S04]  /*af80*/  LDL.LU R252, [R1+0x35c] ;  /* 0x00035c0001fc7983 */ /* 0x001ea80000300800 */
[----:B-----5:R-:W-:Y:S04]  /*af90*/  STG.E desc[UR18][R224.64+0x100], R215 ;  /* 0x000100d7e0007986 */ /* 0x020fe8000c101912 */
[----:B------:R-:W-:Y:S04]  /*afa0*/  STG.E desc[UR18][R224.64+0x180], R57 ;  /* 0x00018039e0007986 */ /* 0x000fe8000c101912 */
[----:B------:R-:W-:Y:S04]  /*afb0*/  STG.E desc[UR18][R224.64+0x200], R63 ;  /* 0x0002003fe0007986 */ /* 0x000fe8000c101912 */
[----:B------:R-:W-:Y:S04]  /*afc0*/  STG.E desc[UR18][R224.64+0x280], R212 ;  /* 0x000280d4e0007986 */ /* 0x000fe8000c101912 */
[----:B------:R-:W-:Y:S04]  /*afd0*/  STG.E desc[UR18][R224.64+0x300], R44 ;  /* 0x0003002ce0007986 */ /* 0x000fe8000c101912 */
[----:B------:R-:W-:Y:S04]  /*afe0*/  STG.E desc[UR18][R224.64+0x380], R46 ;  /* 0x0003802ee0007986 */ /* 0x000fe8000c101912 */
[----:B------:R-:W3:Y:S04]  /*aff0*/  LDL.LU R66, [R1+0xfc] ;  /* 0x0000fc0001427983 */ /* 0x000ee80000300800 */
[----:B------:R0:W-:Y:S04]  /*b000*/  STG.E desc[UR18][R226.64+0x280], R64 ;  /* 0x00028040e2007986 */ /* 0x0001e8000c101912 */
[----:B0-----:R-:W4:Y:S04]  /*b010*/  LDL.LU R64, [R1+0xf4] ;  /* 0x0000f40001407983 */ /* 0x001f280000300800 */
        /* <DEDUP_REMOVED lines=14> */
[----:B------:R-:W-:Y:S04]  /*b100*/  STG.E desc[UR18][R226.64+0x300], R40 ;  /* 0x00030028e2007986 */ /* 0x000fe8000c101912 */
[----:B------:R-:W-:Y:S04]  /*b110*/  STG.E desc[UR18][R226.64+0x380], R42 ;  /* 0x0003802ae2007986 */ /* 0x000fe8000c101912 */
[----:B-1----:R-:W5:Y:S04]  /*b120*/  LDL.LU R210, [R1+0x2f8] ;  /* 0x0002f80001d27983 */ /* 0x002f680000300800 */
[----:B------:R1:W-:Y:S04]  /*b130*/  STG.E desc[UR18][R228.64+0x200], R60 ;  /* 0x0002003ce4007986 */ /* 0x0003e8000c101912 */
[----:B0-----:R-:W5:Y:S04]  /*b140*/  LDL.LU R211, [R1+0x90] ;  /* 0x0000900001d37983 */ /* 0x001f680000300800 */
[----:B-1----:R-:W5:Y:S04]  /*b150*/  LDL.LU R60, [R1+0x98] ;  /* 0x00009800013c7983 */ /* 0x002f680000300800 */
[----:B------:R0:W-:Y:S04]  /*b160*/  STG.E desc[UR18][R228.64], R56 ;  /* 0x00000038e4007986 */ /* 0x0001e8000c101912 */
[----:B------:R1:W-:Y:S04]  /*b170*/  STG.E desc[UR18][R228.64+0x80], R62 ;  /* 0x0000803ee4007986 */ /* 0x0003e8000c101912 */
[----:B------:R1:W-:Y:S04]  /*b180*/  STG.E desc[UR18][R228.64+0x100], R150 ;  /* 0x00010096e4007986 */ /* 0x0003e8000c101912 */
[----:B0-----:R-:W5:Y:S04]  /*b190*/  LDL.LU R56, [R1+0x5f4] ;  /* 0x0005f40001387983 */ /* 0x001f680000300800 */
[----:B-1----:R-:W5:Y:S04]  /*b1a0*/  LDL.LU R62, [R1+0x5fc] ;  /* 0x0005fc00013e7983 */ /* 0x002f680000300800 */
[----:B------:R0:W-:Y:S04]  /*b1b0*/  STG.E desc[UR18][R228.64+0x180], R151 ;  /* 0x00018097e4007986 */ /* 0x0001e8000c101912 */
[----:B------:R-:W5:Y:S04]  /*b1c0*/  LDL.LU R150, [R1+0x304] ;  /* 0x0003040001967983 */ /* 0x000f680000300800 */
[----:B------:R1:W-:Y:S04]  /*b1d0*/  STG.E desc[UR18][R228.64+0x280], R67 ;  /* 0x00028043e4007986 */ /* 0x0003e8000c101912 */
[----:B------:R-:W-:Y:S04]  /*b1e0*/  STG.E desc[UR18][R228.64+0x300], R45 ;  /* 0x0003002de4007986 */ /* 0x000fe8000c101912 */
[----:B------:R-:W-:Y:S04]  /*b1f0*/  STG.E desc[UR18][R228.64+0x380], R47 ;  /* 0x0003802fe4007986 */ /* 0x000fe8000c101912 */
[----:B0-----:R-:W5:Y:S04]  /*b200*/  LDL.LU R151, [R1+0x30c] ;  /* 0x00030c0001977983 */ /* 0x001f680000300800 */
[----:B------:R0:W-:Y:S04]  /*b210*/  STG.E desc[UR18][R230.64], R148 ;  /* 0x00000094e6007986 */ /* 0x0001e8000c101912 */
[----:B-1----:R-:W5:Y:S04]  /*b220*/  LDL.LU R67, [R1+0xa4] ;  /* 0x0000a40001437983 */ /* 0x002f680000300800 */
[----:B------:R1:W-:Y:S04]  /*b230*/  STG.E desc[UR18][R230.64+0x80], R149 ;  /* 0x00008095e6007986 */ /* 0x0003e8000c101912 */
[----:B0-----:R-:W5:Y:S04]  /*b240*/  LDL.LU R148, [R1+0xac] ;  /* 0x0000ac0001947983 */ /* 0x001f680000300800 */
[----:B------:R0:W-:Y:S04]  /*b250*/  STG.E desc[UR18][R230.64+0x100], R65 ;  /* 0x00010041e6007986 */ /* 0x0001e8000c101912 */
[----:B-1----:R-:W5:Y:S04]  /*b260*/  LDL.LU R149, [R1+0x5e4] ;  /* 0x0005e40001957983 */ /* 0x002f680000300800 */
[----:B------:R-:W-:Y:S04]  /*b270*/  LDS.128 R44, [R0+UR4+0x500] ;  /* 0x00050004002c7984 */ /* 0x000fe80008000c00 */
[----:B0-----:R-:W5:Y:S04]  /*b280*/  LDL.LU R65, [R1+0x5ec] ;  /* 0x0005ec0001417983 */ /* 0x001f680000300800 */
[----:B---3--:R-:W-:Y:S04]  /*b290*/  STG.E desc[UR18][R230.64+0x280], R66 ;  /* 0x00028042e6007986 */ /* 0x008fe8000c101912 */
[----:B----4-:R0:W-:Y:S04]  /*b2a0*/  STG.E desc[UR18][R230.64+0x200], R64 ;  /* 0x00020040e6007986 */ /* 0x0101e8000c101912 */
[----:B0-----:R-:W3:Y:S04]  /*b2b0*/  LDL.LU R64, [R1+0x2f4] ;  /* 0x0002f40001407983 */ /* 0x001ee80000300800 */
[----:B------:R-:W4:Y:S04]  /*b2c0*/  LDL.LU R66, [R1+0x2fc] ;  /* 0x0002fc0001427983 */ /* 0x000f280000300800 */
[----:B--2---:R0:W-:Y:S04]  /*b2d0*/  STG.E desc[UR18][R230.64+0x180], R252 ;  /* 0x000180fce6007986 */ /* 0x0041e8000c101912 */
[----:B------:R-:W-:Y:S04]  /*b2e0*/  STG.E desc[UR18][R230.64+0x300], R41 ;  /* 0x00030029e6007986 */ /* 0x000fe8000c101912 */
[----:B------:R-:W-:Y:S04]  /*b2f0*/  STG.E desc[UR18][R230.64+0x380], R43 ;  /* 0x0003802be6007986 */ /* 0x000fe8000c101912 */
[----:B-----5:R-:W-:Y:S04]  /*b300*/  STG.E desc[UR18][R232.64], R59 ;  /* 0x0000003be8007986 */ /* 0x020fe8000c101912 */
[----:B------:R-:W-:Y:S04]  /*b310*/  STG.E desc[UR18][R232.64+0x80], R214 ;  /* 0x000080d6e8007986 */ /* 0x000fe8000c101912 */
[----:B------:R-:W-:Y:S04]  /*b320*/  STG.E desc[UR18][R232.64+0x100], R215 ;  /* 0x000100d7e8007986 */ /* 0x000fe8000c101912 */
[----:B------:R-:W-:Y:S04]  /*b330*/  STG.E desc[UR18][R232.64+0x180], R57 ;  /* 0x00018039e8007986 */ /* 0x000fe8000c101912 */
[----:B------:R-:W-:Y:S04]  /*b340*/  STG.E desc[UR18][R232.64+0x200], R63 ;  /* 0x0002003fe8007986 */ /* 0x000fe8000c101912 */
[----:B------:R-:W-:Y:S04]  /*b350*/  STG.E desc[UR18][R232.64+0x280], R212 ;  /* 0x000280d4e8007986 */ /* 0x000fe8000c101912 */
[----:B------:R-:W-:Y:S04]  /*b360*/  STG.E desc[UR18][R232.64+0x300], R164 ;  /* 0x000300a4e8007986 */ /* 0x000fe8000c101912 */
[----:B------:R-:W-:Y:S04]  /*b370*/  STG.E desc[UR18][R232.64+0x380], R166 ;  /* 0x000380a6e8007986 */ /* 0x000fe8000c101912 */
[----:B0-----:R-:W2:Y:S04]  /*b380*/  LDL.LU R252, [R1+0x9c] ;  /* 0x00009c0001fc7983 */ /* 0x001ea80000300800 */
[----:B------:R-:W-:Y:S04]  /*b390*/  STG.E desc[UR18][R234.64], R213 ;  /* 0x000000d5ea007986 */ /* 0x000fe8000c101912 */
[----:B------:R-:W-:Y:S04]  /*b3a0*/  STG.E desc[UR18][R234.64+0x80], R61 ;  /* 0x0000803dea007986 */ /* 0x000fe8000c101912 */
[----:B------:R-:W-:Y:S04]  /*b3b0*/  LDS.128 R40, [R0+UR4+0x700] ;  /* 0x0007000400287984 */ /* 0x000fe80008000c00 */
[----:B------:R0:W-:Y:S04]  /*b3c0*/  STG.E desc[UR18][R234.64+0x280], R60 ;  /* 0x0002803cea007986 */ /* 0x0001e8000c101912 */
[----:B0-----:R-:W5:Y:S04]  /*b3d0*/  LDL.LU R60, [R1+0x94] ;  /* 0x00009400013c7983 */ /* 0x001f680000300800 */
[----:B------:R-:W5:Y:S04]  /*b3e0*/  LDL.LU R52, [R1+0x5d0] ;  /* 0x0005d00001347983 */ /* 0x000f680000300800 */
[----:B------:R-:W5:Y:S04]  /*b3f0*/  LDL.LU R59, [R1+0x5d8] ;  /* 0x0005d800013b7983 */ /* 0x000f680000300800 */
[----:B------:R-:W5:Y:S04]  /*b400*/  LDL.LU R214, [R1+0x2e0] ;  /* 0x0002e00001d67983 */ /* 0x000f680000300800 */
        /* <DEDUP_REMOVED lines=15> */
[----:B------:R-:W-:Y:S04]  /*b500*/  STG.E desc[UR18][R236.64], R56 ;  /* 0x00000038ec007986 */ /* 0x000fe8000c101912 */
[----:B------:R-:W-:Y:S04]  /*b510*/  STG.E desc[UR18][R236.64+0x80], R62 ;  /* 0x0000803eec007986 */ /* 0x000fe8000c101912 */
[----:B------:R-:W-:Y:S04]  /*b520*/  STG.E desc[UR18][R236.64+0x100], R150 ;  /* 0x00010096ec007986 */ /* 0x000fe8000c101912 */
[----:B------:R-:W-:Y:S04]  /*b530*/  STG.E desc[UR18][R236.64+0x180], R151 ;  /* 0x00018097ec007986 */ /* 0x000fe8000c101912 */
[----:B------:R0:W-:Y:S04]  /*b540*/  STG.E desc[UR18][R236.64+0x280], R148 ;  /* 0x00028094ec007986 */ /* 0x0001e8000c101912 */
[----:B------:R-:W-:Y:S04]  /*b550*/  STG.E desc[UR18][R236.64+0x300], R165 ;  /* 0x000300a5ec007986 */ /* 0x000fe8000c101912 */
[----:B------:R-:W-:Y:S04]  /*b560*/  STG.E desc[UR18][R236.64+0x380], R167 ;  /* 0x000380a7ec007986 */ /* 0x000fe8000c101912 */
[----:B-1----:R-:W5:Y:S04]  /*b570*/  LDL.LU R67, [R1+0x5d4] ;  /* 0x0005d40001437983 */ /* 0x002f680000300800 */
[----:B------:R1:W-:Y:S04]  /*b580*/  STG.E desc[UR18][R238.64], R149 ;  /* 0x00000095ee007986 */ /* 0x0003e8000c101912 */
[----:B0-----:R-:W5:Y:S04]  /*b590*/  LDL.LU R148, [R1+0x5dc] ;  /* 0x0005dc0001947983 */ /* 0x001f680000300800 */
[----:B------:R0:W-:Y:S04]  /*b5a0*/  STG.E desc[UR18][R238.64+0x80], R65 ;  /* 0x00008041ee007986 */ /* 0x0001e8000c101912 */
[----:B-1----:R-:W5:Y:S04]  /*b5b0*/  LDL.LU R149, [R1+0x2e4] ;  /* 0x0002e40001957983 */ /* 0x002f680000300800 */
[----:B0-----:R-:W5:Y:S04]  /*b5c0*/  LDL.LU R65, [R1+0x2ec] ;  /* 0x0002ec0001417983 */ /* 0x001f680000300800 */
[----:B---3--:R0:W-:Y:S04]  /*b5d0*/  STG.E desc[UR18][R238.64+0x100], R64 ;  /* 0x00010040ee007986 */ /* 0x0081e8000c101912 */
[----:B----4-:R1:W-:Y:S04]  /*b5e0*/  STG.E desc[UR18][R238.64+0x180], R66 ;  /* 0x00018042ee007986 */ /* 0x0103e8000c101912 */
[----:B0-----:R-:W3:Y:S04]  /*b5f0*/  LDL.LU R64, [R1+0x84] ;  /* 0x0000840001407983 */ /* 0x001ee80000300800 */
[----:B-1----:R-:W4:Y:S04]  /*b600*/  LDL.LU R66, [R1+0x8c] ;  /* 0x00008c0001427983 */ /* 0x002f280000300800 */
[----:B------:R-:W4:Y:S04]  /*b610*/  LDL.LU R56, [R1+0x5c4] ;  /* 0x0005c40001387983 */ /* 0x000f280000300800 */
[----:B------:R-:W4:Y:S04]  /*b620*/  LDL.LU R62, [R1+0x5cc] ;  /* 0x0005cc00013e7983 */ /* 0x000f280000300800 */
[----:B------:R-:W4:Y:S04]  /*b630*/  LDL.LU R150, [R1+0x2d4] ;  /* 0x0002d40001967983 */ /* 0x000f280000300800 */
[----:B------:R-:W-:Y:S04]  /*b640*/  STG.E desc[UR18][R238.64+0x300], R161 ;  /* 0x000300a1ee007986 */ /* 0x000fe8000c101912 */
[----:B------:R-:W-:Y:S04]  /*b650*/  STG.E desc[UR18][R238.64+0x380], R163 ;  /* 0x000380a3ee007986 */ /* 0x000fe8000c101912 */
[----:B------:R-:W4:Y:S04]  /*b660*/  LDL.LU R151, [R1+0x2dc] ;  /* 0x0002dc0001977983 */ /* 0x000f280000300800 */
[----:B--2---:R-:W-:Y:S04]  /*b670*/  STG.E desc[UR18][R238.64+0x280], R252 ;  /* 0x000280fcee007986 */ /* 0x004fe8000c101912 */
[----:B-----5:R0:W-:Y:S04]  /*b680*/  STG.E desc[UR18][R238.64+0x200], R60 ;  /* 0x0002003cee007986 */ /* 0x0201e8000c101912 */
        /* <DEDUP_REMOVED lines=11> */
[----:B------:R-:W-:Y:S04]  /*b740*/  STG.E desc[UR18][R242.64+0x100], R61 ;  /* 0x0001003df2007986 */ /* 0x000fe8000c101912 */
[----:B------:R-:W-:Y:S04]  /*b750*/  STG.E desc[UR18][R242.64+0x180], R58 ;  /* 0x0001803af2007986 */ /* 0x000fe8000c101912 */
[----:B------:R-:W-:Y:S04]  /*b760*/  STG.E desc[UR18][R242.64+0x300], R152 ;  /* 0x00030098f2007986 */ /* 0x000fe8000c101912 */
[----:B------:R-:W-:Y:S04]  /*b770*/  STG.E desc[UR18][R242.64+0x380], R154 ;  /* 0x0003809af2007986 */ /* 0x000fe8000c101912 */
[----:B------:R-:W-:Y:S04]  /*b780*/  STG.E desc[UR18][R242.64+0x200], R210 ;  /* 0x000200d2f2007986 */ /* 0x000fe8000c101912 */
[----:B------:R-:W5:Y:S04]  /*b790*/  LDL.LU R252, [R1+0x7c] ;  /* 0x00007c0001fc7983 */ /* 0x000f680000300800 */
[----:B------:R-:W-:Y:S04]  /*b7a0*/  STG.E desc[UR18][R242.64+0x280], R211 ;  /* 0x000280d3f2007986 */ /* 0x000fe8000c101912 */
[----:B------:R-:W-:Y:S04]  /*b7b0*/  LDS.128 R52, [R0+UR4+0x300] ;  /* 0x0003000400347984 */ /* 0x000fe80008000c00 */
[----:B------:R0:W-:Y:S04]  /*b7c0*/  STG.E desc[UR18][R244.64], R67 ;  /* 0x00000043f4007986 */ /* 0x0001e8000c101912 */
[----:B------:R1:W-:Y:S04]  /*b7d0*/  STG.E desc[UR18][R244.64+0x80], R148 ;  /* 0x00008094f4007986 */ /* 0x0003e8000c101912 */
[----:B0-----:R-:W5:Y:S04]  /*b7e0*/  LDL.LU R67, [R1+0x630] ;  /* 0x0006300001437983 */ /* 0x001f680000300800 */
[----:B------:R0:W-:Y:S04]  /*b7f0*/  STG.E desc[UR18][R244.64+0x100], R149 ;  /* 0x00010095f4007986 */ /* 0x0001e8000c101912 */
[----:B-1----:R-:W5:Y:S04]  /*b800*/  LDL.LU R148, [R1+0x638] ;  /* 0x0006380001947983 */ /* 0x002f680000300800 */
[----:B------:R1:W-:Y:S04]  /*b810*/  STG.E desc[UR18][R244.64+0x180], R65 ;  /* 0x00018041f4007986 */ /* 0x0003e8000c101912 */
[----:B0-----:R-:W5:Y:S04]  /*b820*/  LDL.LU R149, [R1+0x340] ;  /* 0x0003400001957983 */ /* 0x001f680000300800 */
[----:B-1----:R-:W5:Y:S04]  /*b830*/  LDL.LU R65, [R1+0x348] ;  /* 0x0003480001417983 */ /* 0x002f680000300800 */
[----:B---3--:R0:W-:Y:S04]  /*b840*/  STG.E desc[UR18][R244.64+0x200], R64 ;  /* 0x00020040f4007986 */ /* 0x0081e8000c101912 */
[----:B----4-:R1:W-:Y:S04]  /*b850*/  STG.E desc[UR18][R244.64+0x280], R66 ;  /* 0x00028042f4007986 */ /* 0x0103e8000c101912 */
[----:B0-----:R-:W3:Y:S04]  /*b860*/  LDL.LU R64, [R1+0xe0] ;  /* 0x0000e00001407983 */ /* 0x001ee80000300800 */
[----:B-1----:R-:W4:Y:S04]  /*b870*/  LDL.LU R66, [R1+0xe8] ;  /* 0x0000e80001427983 */ /* 0x002f280000300800 */
[----:B------:R-:W4:Y:S04]  /*b880*/  LDL.LU R224, [R1+0x620] ;  /* 0x0006200001e07983 */ /* 0x000f280000300800 */
        /* <DEDUP_REMOVED lines=21> */
[----:B--2---:R-:W-:Y:S04]  /*b9e0*/  STG.E desc[UR18][R246.64+0x200], R60 ;  /* 0x0002003cf6007986 */ /* 0x004fe8000c101912 */
[----:B------:R-:W2:Y:S04]  /*b9f0*/  LDL.LU R212, [R1+0x334] ;  /* 0x0003340001d47983 */ /* 0x000ea80000300800 */
[----:B------:R-:W-:Y:S04]  /*ba00*/  LDS.128 R60, [R0+UR4+0x100] ;  /* 0x00010004003c7984 */ /* 0x000fe80008000c00 */
[----:B------:R-:W-:Y:S04]  /*ba10*/  LDS.128 R56, [R0+UR4+0x200] ;  /* 0x0002000400387984 */ /* 0x000fe80008000c00 */
[----:B------:R-:W2:Y:S04]  /*ba20*/  LDL.LU R213, [R1+0x33c] ;  /* 0x00033c0001d57983 */ /* 0x000ea80000300800 */
[----:B-----5:R0:W-:Y:S04]  /*ba30*/  STG.E desc[UR18][R246.64+0x280], R252 ;  /* 0x000280fcf6007986 */ /* 0x0201e8000c101912 */
[----:B------:R-:W-:Y:S04]  /*ba40*/  STG.E desc[UR18][R2.64+0x300], R116 ;  /* 0x0003007402007986 */ /* 0x000fe8000c101912 */
[----:B0-----:R-:W5:Y:S04]  /*ba50*/  LDL.LU R252, [R1+0xdc] ;  /* 0x0000dc0001fc7983 */ /* 0x001f680000300800 */
[----:B------:R-:W-:Y:S04]  /*ba60*/  STG.E desc[UR18][R2.64], R67 ;  /* 0x0000004302007986 */ /* 0x000fe8000c101912 */
[----:B------:R-:W-:Y:S04]  /*ba70*/  STG.E desc[UR18][R2.64+0x80], R148 ;  /* 0x0000809402007986 */ /* 0x000fe8000c101912 */
[----:B------:R-:W-:Y:S04]  /*ba80*/  STG.E desc[UR18][R2.64+0x100], R149 ;  /* 0x0001009502007986 */ /* 0x000fe8000c101912 */
[----:B------:R-:W-:Y:S04]  /*ba90*/  LDS.128 R148, [R0+UR4+0x600] ;  /* 0x0006000400947984 */ /* 0x000fe80008000c00 */
[----:B------:R-:W-:Y:S04]  /*baa0*/  STG.E desc[UR18][R2.64+0x180], R65 ;  /* 0x0001804102007986 */ /* 0x000fe8000c101912 */
[----:B---3--:R-:W-:Y:S04]  /*bab0*/  STG.E desc[UR18][R2.64+0x200], R64 ;  /* 0x0002004002007986 */ /* 0x008fe8000c101912 */
[----:B----4-:R-:W-:Y:S04]  /*bac0*/  STG.E desc[UR18][R2.64+0x280], R66 ;  /* 0x0002804202007986 */ /* 0x010fe8000c101912 */
[----:B------:R-:W0:Y:S04]  /*bad0*/  LDS.128 R64, [R0+UR4] ;  /* 0x0000000400407984 */ /* 0x000e280008000c00 */
[----:B------:R-:W-:Y:S04]  /*bae0*/  STG.E desc[UR18][R2.64+0x380], R118 ;  /* 0x0003807602007986 */ /* 0x000fe8000c101912 */
[----:B------:R-:W-:Y:S04]  /*baf0*/  STG.E desc[UR18][R4.64], R224 ;  /* 0x000000e004007986 */ /* 0x000fe8000c101912 */
[----:B------:R-:W-:Y:S04]  /*bb00*/  STG.E desc[UR18][R4.64+0x80], R225 ;  /* 0x000080e104007986 */ /* 0x000fe8000c101912 */
[----:B------:R1:W-:Y:S04]  /*bb10*/  STG.E desc[UR18][R4.64+0x280], R210 ;  /* 0x000280d204007986 */ /* 0x0003e8000c101912 */
[----:B------:R3:W-:Y:S04]  /*bb20*/  STG.E desc[UR18][R4.64+0x100], R222 ;  /* 0x000100de04007986 */ /* 0x0007e8000c101912 */
        /* <DEDUP_REMOVED lines=9> */
[----:B------:R1:W-:Y:S04]  /*bbc0*/  STG.E desc[UR18][R4.64+0x180], R223 ;  /* 0x000180df04007986 */ /* 0x0003e8000c101912 */
[----:B------:R0:W-:Y:S04]  /*bbd0*/  STG.E desc[UR18][R4.64+0x200], R220 ;  /* 0x000200dc04007986 */ /* 0x0001e8000c101912 */
[----:B------:R-:W-:Y:S04]  /*bbe0*/  STG.E desc[UR18][R4.64+0x300], R68 ;  /* 0x0003004404007986 */ /* 0x000fe8000c101912 */
[----:B------:R-:W-:Y:S04]  /*bbf0*/  STG.E desc[UR18][R4.64+0x380], R70 ;  /* 0x0003804604007986 */ /* 0x000fe8000c101912 */
[----:B---3--:R-:W3:Y:S04]  /*bc00*/  LDL.LU R222, [R1+0x310] ;  /* 0x0003100001de7983 */ /* 0x008ee80000300800 */
        /* <DEDUP_REMOVED lines=8> */
[----:B-1----:R-:W3:Y:S04]  /*bc90*/  LDL.LU R223, [R1+0x318] ;  /* 0x0003180001df7983 */ /* 0x002ee80000300800 */
[----:B------:R1:W-:Y:S04]  /*bca0*/  STG.E desc[UR18][R80.64+0x80], R211 ;  /* 0x000080d350007986 */ /* 0x0003e8000c101912 */
[----:B0-----:R-:W3:Y:S04]  /*bcb0*/  LDL.LU R220, [R1+0xb0] ;  /* 0x0000b00001dc7983 */ /* 0x001ee80000300800 */
[----:B-1----:R-:W3:Y:S04]  /*bcc0*/  LDL.LU R211, [R1+0xb8] ;  /* 0x0000b80001d37983 */ /* 0x002ee80000300800 */
[----:B------:R-:W3:Y:S04]  /*bcd0*/  LDL.LU R221, [R1+0x614] ;  /* 0x0006140001dd7983 */ /* 0x000ee80000300800 */
[----:B------:R-:W3:Y:S04]  /*bce0*/  LDL.LU R218, [R1+0x61c] ;  /* 0x00061c0001da7983 */ /* 0x000ee80000300800 */
[----:B------:R-:W3:Y:S04]  /*bcf0*/  LDL.LU R219, [R1+0x324] ;  /* 0x0003240001db7983 */ /* 0x000ee80000300800 */
[----:B------:R-:W3:Y:S04]  /*bd00*/  LDL.LU R216, [R1+0x32c] ;  /* 0x00032c0001d87983 */ /* 0x000ee80000300800 */
[----:B------:R-:W3:Y:S04]  /*bd10*/  LDL.LU R217, [R1+0xc4] ;  /* 0x0000c40001d97983 */ /* 0x000ee80000300800 */
[----:B------:R0:W-:Y:S04]  /*bd20*/  STG.E desc[UR18][R80.64], R215 ;  /* 0x000000d750007986 */ /* 0x0001e8000c101912 */
[----:B------:R-:W3:Y:S04]  /*bd30*/  LDL.LU R214, [R1+0xcc] ;  /* 0x0000cc0001d67983 */ /* 0x000ee80000300800 */
[----:B0-----:R-:W3:Y:S04]  /*bd40*/  LDL.LU R215, [R1+0x604] ;  /* 0x0006040001d77983 */ /* 0x001ee80000300800 */
[----:B--2---:R-:W-:Y:S04]  /*bd50*/  STG.E desc[UR18][R80.64+0x100], R212 ;  /* 0x000100d450007986 */ /* 0x004fe8000c101912 */
[----:B------:R-:W-:Y:S04]  /*bd60*/  STG.E desc[UR18][R80.64+0x180], R213 ;  /* 0x000180d550007986 */ /* 0x000fe8000c101912 */
[----:B-----5:R-:W-:Y:S04]  /*bd70*/  STG.E desc[UR18][R80.64+0x280], R252 ;  /* 0x000280fc50007986 */ /* 0x020fe8000c101912 */
[----:B------:R-:W-:Y:S04]  /*bd80*/  STG.E desc[UR18][R80.64+0x300], R69 ;  /* 0x0003004550007986 */ /* 0x000fe8000c101912 */
[----:B------:R-:W-:Y:S04]  /*bd90*/  STG.E desc[UR18][R80.64+0x380], R71 ;  /* 0x0003804750007986 */ /* 0x000fe8000c101912 */
[----:B----4-:R0:W-:Y:S04]  /*bda0*/  STG.E desc[UR18][R80.64+0x200], R210 ;  /* 0x000200d250007986 */ /* 0x0101e8000c101912 */
[----:B0-----:R-:W2:Y:S04]  /*bdb0*/  LDL.LU R210, [R1+0x60c] ;  /* 0x00060c0001d27983 */ /* 0x001ea80000300800 */
[----:B------:R-:W4:Y:S04]  /*bdc0*/  LDL.LU R212, [R1+0x314] ;  /* 0x0003140001d47983 */ /* 0x000f280000300800 */
[----:B------:R-:W5:Y:S04]  /*bdd0*/  LDL.LU R213, [R1+0x31c] ;  /* 0x00031c0001d57983 */ /* 0x000f680000300800 */
        /* <DEDUP_REMOVED lines=9> */
[----:B---3--:R0:W-:Y:S04]  /*be70*/  STG.E desc[UR18][R84.64+0x280], R211 ;  /* 0x000280d354007986 */ /* 0x0081e8000c101912 */
[----:B0-----:R-:W3:Y:S04]  /*be80*/  LDL.LU R211, [R1+0xb4] ;  /* 0x0000b40001d37983 */ /* 0x001ee80000300800 */
        /* <DEDUP_REMOVED lines=12> */
[----:B------:R1:W-:Y:S04]  /*bf50*/  STG.E desc[UR18][R84.64+0x200], R220 ;  /* 0x000200dc54007986 */ /* 0x0003e8000c101912 */
[----:B------:R-:W-:Y:S04]  /*bf60*/  STG.E desc[UR18][R84.64+0x300], R72 ;  /* 0x0003004854007986 */ /* 0x000fe8000c101912 */
[----:B------:R-:W-:Y:S04]  /*bf70*/  STG.E desc[UR18][R84.64+0x380], R74 ;  /* 0x0003804a54007986 */ /* 0x000fe8000c101912 */
[----:B0-----:R-:W5:Y:S04]  /*bf80*/  LDL.LU R222, [R1+0x2b0] ;  /* 0x0002b00001de7983 */ /* 0x001f680000300800 */
        /* <DEDUP_REMOVED lines=8> */
[----:B-1----:R-:W5:Y:S04]  /*c010*/  LDL.LU R223, [R1+0x2b8] ;  /* 0x0002b80001df7983 */ /* 0x002f680000300800 */
[----:B------:R-:W5:Y:S04]  /*c020*/  LDL.LU R220, [R1+0x50] ;  /* 0x0000500001dc7983 */ /* 0x000f680000300800 */
[----:B------:R-:W-:Y:S04]  /*c030*/  STG.E desc[UR18][R88.64], R215 ;  /* 0x000000d758007986 */ /* 0x000fe8000c101912 */
[----:B--2---:R0:W-:Y:S04]  /*c040*/  STG.E desc[UR18][R88.64+0x80], R210 ;  /* 0x000080d258007986 */ /* 0x0041e8000c101912 */
[----:B0-----:R-:W2:Y:S04]  /*c050*/  LDL.LU R210, [R1+0x58] ;  /* 0x0000580001d27983 */ /* 0x001ea80000300800 */
[----:B------:R-:W2:Y:S04]  /*c060*/  LDL.LU R221, [R1+0x5b4] ;  /* 0x0005b40001dd7983 */ /* 0x000ea80000300800 */
[----:B------:R-:W2:Y:S04]  /*c070*/  LDL.LU R218, [R1+0x5bc] ;  /* 0x0005bc0001da7983 */ /* 0x000ea80000300800 */
[----:B------:R-:W2:Y:S04]  /*c080*/  LDL.LU R219, [R1+0x2c4] ;  /* 0x0002c40001db7983 */ /* 0x000ea80000300800 */
[----:B------:R-:W2:Y:S04]  /*c090*/  LDL.LU R216, [R1+0x2cc] ;  /* 0x0002cc0001d87983 */ /* 0x000ea80000300800 */
[----:B------:R-:W2:Y:S04]  /*c0a0*/  LDL.LU R217, [R1+0x64] ;  /* 0x0000640001d97983 */ /* 0x000ea80000300800 */
[----:B------:R-:W2:Y:S04]  /*c0b0*/  LDL.LU R214, [R1+0x6c] ;  /* 0x00006c0001d67983 */ /* 0x000ea80000300800 */
[----:B------:R-:W2:Y:S04]  /*c0c0*/  LDL.LU R215, [R1+0x5a4] ;  /* 0x0005a40001d77983 */ /* 0x000ea80000300800 */
[----:B---3--:R0:W-:Y:S04]  /*c0d0*/  STG.E desc[UR18][R88.64+0x200], R211 ;  /* 0x000200d358007986 */ /* 0x0081e8000c101912 */
[----:B0-----:R-:W3:Y:S04]  /*c0e0*/  LDL.LU R211, [R1+0x5ac] ;  /* 0x0005ac0001d37983 */ /* 0x001ee80000300800 */
[----:B----4-:R0:W-:Y:S04]  /*c0f0*/  STG.E desc[UR18][R88.64+0x100], R212 ;  /* 0x000100d458007986 */ /* 0x0101e8000c101912 */
[----:B-----5:R1:W-:Y:S04]  /*c100*/  STG.E desc[UR18][R88.64+0x180], R213 ;  /* 0x000180d558007986 */ /* 0x0203e8000c101912 */
[----:B------:R4:W-:Y:S04]  /*c110*/  STG.E desc[UR18][R88.64+0x280], R252 ;  /* 0x000280fc58007986 */ /* 0x0009e8000c101912 */
[----:B0-----:R-:W5:Y:S04]  /*c120*/  LDL.LU R212, [R1+0x2b4] ;  /* 0x0002b40001d47983 */ /* 0x001f680000300800 */
        /* <DEDUP_REMOVED lines=11> */
[----:B----4-:R-:W4:Y:S04]  /*c1e0*/  LDL.LU R252, [R1+0x5c] ;  /* 0x00005c0001fc7983 */ /* 0x010f280000300800 */
[----:B------:R-:W-:Y:S04]  /*c1f0*/  STG.E desc[UR18][R92.64], R224 ;  /* 0x000000e05c007986 */ /* 0x000fe8000c101912 */
[----:B------:R-:W-:Y:S04]  /*c200*/  STG.E desc[UR18][R92.64+0x80], R225 ;  /* 0x000080e15c007986 */ /* 0x000fe8000c101912 */
[----:B------:R-:W-:Y:S04]  /*c210*/  STG.E desc[UR18][R92.64+0x100], R222 ;  /* 0x000100de5c007986 */ /* 0x000fe8000c101912 */
[----:B------:R-:W-:Y:S04]  /*c220*/  STG.E desc[UR18][R92.64+0x300], R192 ;  /* 0x000300c05c007986 */ /* 0x000fe8000c101912 */
[----:B------:R-:W-:Y:S04]  /*c230*/  STG.E desc[UR18][R92.64+0x380], R194 ;  /* 0x000380c25c007986 */ /* 0x000fe8000c101912 */
[----:B------:R-:W-:Y:S04]  /*c240*/  STG.E desc[UR18][R92.64+0x180], R223 ;  /* 0x000180df5c007986 */ /* 0x000fe8000c101912 */
        /* <DEDUP_REMOVED lines=20> */
[----:B------:R-:W2:Y:S04]  /*c390*/  LDL.LU R223, [R1+0x298] ;  /* 0x0002980001df7983 */ /* 0x000ea80000300800 */
[----:B------:R-:W2:Y:S04]  /*c3a0*/  LDL.LU R220, [R1+0x30] ;  /* 0x0000300001dc7983 */ /* 0x000ea80000300800 */
[----:B---3--:R0:W-:Y:S04]  /*c3b0*/  STG.E desc[UR18][R96.64+0x80], R211 ;  /* 0x000080d360007986 */ /* 0x0081e8000c101912 */
[----:B0-----:R-:W3:Y:S04]  /*c3c0*/  LDL.LU R211, [R1+0x38] ;  /* 0x0000380001d37983 */ /* 0x001ee80000300800 */
[----:B------:R-:W3:Y:S04]  /*c3d0*/  LDL.LU R221, [R1+0x594] ;  /* 0x0005940001dd7983 */ /* 0x000ee80000300800 */
[----:B------:R-:W3:Y:S04]  /*c3e0*/  LDL.LU R218, [R1+0x59c] ;  /* 0x00059c0001da7983 */ /* 0x000ee80000300800 */
[----:B------:R-:W3:Y:S04]  /*c3f0*/  LDL.LU R219, [R1+0x2a4] ;  /* 0x0002a40001db7983 */ /* 0x000ee80000300800 */
[----:B------:R-:W3:Y:S04]  /*c400*/  LDL.LU R216, [R1+0x2ac] ;  /* 0x0002ac0001d87983 */ /* 0x000ee80000300800 */
[----:B------:R-:W3:Y:S04]  /*c410*/  LDL.LU R217, [R1+0x44] ;  /* 0x0000440001d97983 */ /* 0x000ee80000300800 */
[----:B------:R0:W-:Y:S04]  /*c420*/  STG.E desc[UR18][R96.64], R215 ;  /* 0x000000d760007986 */ /* 0x0001e8000c101912 */
[----:B------:R-:W3:Y:S04]  /*c430*/  LDL.LU R214, [R1+0x4c] ;  /* 0x00004c0001d67983 */ /* 0x000ee80000300800 */
[----:B-----5:R1:W-:Y:S04]  /*c440*/  STG.E desc[UR18][R96.64+0x100], R212 ;  /* 0x000100d460007986 */ /* 0x0203e8000c101912 */
[----:B0-----:R-:W5:Y:S04]  /*c450*/  LDL.LU R215, [R1+0x584] ;  /* 0x0005840001d77983 */ /* 0x001f680000300800 */
[----:B------:R0:W-:Y:S04]  /*c460*/  STG.E desc[UR18][R96.64+0x180], R213 ;  /* 0x000180d560007986 */ /* 0x0001e8000c101912 */
[----:B-1----:R-:W5:Y:S04]  /*c470*/  LDL.LU R212, [R1+0x58c] ;  /* 0x00058c0001d47983 */ /* 0x002f680000300800 */
[----:B------:R-:W-:Y:S04]  /*c480*/  STG.E desc[UR18][R96.64+0x300], R193 ;  /* 0x000300c160007986 */ /* 0x000fe8000c101912 */
[----:B----4-:R-:W-:Y:S04]  /*c490*/  STG.E desc[UR18][R96.64+0x280], R252 ;  /* 0x000280fc60007986 */ /* 0x010fe8000c101912 */
[----:B0-----:R-:W4:Y:S04]  /*c4a0*/  LDL.LU R213, [R1+0x294] ;  /* 0x0002940001d57983 */ /* 0x001f280000300800 */
[----:B------:R-:W-:Y:S04]  /*c4b0*/  STG.E desc[UR18][R96.64+0x380], R195 ;  /* 0x000380c360007986 */ /* 0x000fe8000c101912 */
[----:B--2---:R0:W-:Y:S04]  /*c4c0*/  STG.E desc[UR18][R96.64+0x200], R210 ;  /* 0x000200d260007986 */ /* 0x0041e8000c101912 */
        /* <DEDUP_REMOVED lines=17> */
[----:B------:R-:W3:Y:S04]  /*c5e0*/  LDL.LU R226, [R1+0x28] ;  /* 0x0000280001e27983 */ /* 0x000ee80000300800 */
[----:B------:R0:W-:Y:S04]  /*c5f0*/  STG.E desc[UR18][R100.64], R224 ;  /* 0x000000e064007986 */ /* 0x0001e8000c101912 */
[----:B------:R-:W3:Y:S04]  /*c600*/  LDL.LU R227, [R1+0x560] ;  /* 0x0005600001e37983 */ /* 0x000ee80000300800 */
[----:B------:R1:W-:Y:S04]  /*c610*/  STG.E desc[UR18][R100.64+0x80], R225 ;  /* 0x000080e164007986 */ /* 0x0003e8000c101912 */
[----:B0-----:R-:W3:Y:S04]  /*c620*/  LDL.LU R224, [R1+0x568] ;  /* 0x0005680001e07983 */ /* 0x001ee80000300800 */
[----:B------:R0:W-:Y:S04]  /*c630*/  STG.E desc[UR18][R100.64+0x100], R222 ;  /* 0x000100de64007986 */ /* 0x0001e8000c101912 */
[----:B-1----:R-:W3:Y:S04]  /*c640*/  LDL.LU R225, [R1+0x270] ;  /* 0x0002700001e17983 */ /* 0x002ee80000300800 */
[----:B------:R1:W-:Y:S04]  /*c650*/  STG.E desc[UR18][R100.64+0x180], R223 ;  /* 0x000180df64007986 */ /* 0x0003e8000c101912 */
[----:B0-----:R-:W3:Y:S04]  /*c660*/  LDL.LU R222, [R1+0x278] ;  /* 0x0002780001de7983 */ /* 0x001ee80000300800 */
[----:B------:R0:W-:Y:S04]  /*c670*/  STG.E desc[UR18][R100.64+0x200], R220 ;  /* 0x000200dc64007986 */ /* 0x0001e8000c101912 */
[----:B------:R-:W-:Y:S04]  /*c680*/  STG.E desc[UR18][R100.64+0x300], R184 ;  /* 0x000300b864007986 */ /* 0x000fe8000c101912 */
[----:B------:R-:W-:Y:S04]  /*c690*/  STG.E desc[UR18][R100.64+0x380], R186 ;  /* 0x000380ba64007986 */ /* 0x000fe8000c101912 */
[----:B-1----:R-:W3:Y:S04]  /*c6a0*/  LDL.LU R223, [R1+0x10] ;  /* 0x0000100001df7983 */ /* 0x002ee80000300800 */
[----:B------:R1:W-:Y:S04]  /*c6b0*/  STG.E desc[UR18][R102.64], R221 ;  /* 0x000000dd66007986 */ /* 0x0003e8000c101912 */
[----:B0-----:R-:W3:Y:S04]  /*c6c0*/  LDL.LU R220, [R1+0x18] ;  /* 0x0000180001dc7983 */ /* 0x001ee80000300800 */
[----:B------:R0:W-:Y:S04]  /*c6d0*/  STG.E desc[UR18][R102.64+0x80], R218 ;  /* 0x000080da66007986 */ /* 0x0001e8000c101912 */
        /* <DEDUP_REMOVED lines=11> */
[----:B-----5:R1:W-:Y:S04]  /*c790*/  STG.E desc[UR18][R104.64], R215 ;  /* 0x000000d768007986 */ /* 0x0203e8000c101912 */
[----:B0-----:R-:W5:Y:S04]  /*c7a0*/  LDL.LU R214, [R1+0x2c] ;  /* 0x00002c0001d67983 */ /* 0x001f680000300800 */
[----:B------:R0:W-:Y:S04]  /*c7b0*/  STG.E desc[UR18][R104.64+0x80], R212 ;  /* 0x000080d468007986 */ /* 0x0001e8000c101912 */
[----:B-1----:R-:W5:Y:S04]  /*c7c0*/  LDL.LU R215, [R1+0x564] ;  /* 0x0005640001d77983 */ /* 0x002f680000300800 */
[----:B----4-:R1:W-:Y:S04]  /*c7d0*/  STG.E desc[UR18][R104.64+0x100], R213 ;  /* 0x000100d568007986 */ /* 0x0103e8000c101912 */
[----:B0-----:R-:W4:Y:S04]  /*c7e0*/  LDL.LU R212, [R1+0x56c] ;  /* 0x00056c0001d47983 */ /* 0x001f280000300800 */
[----:B-1----:R-:W4:Y:S04]  /*c7f0*/  LDL.LU R213, [R1+0x274] ;  /* 0x0002740001d57983 */ /* 0x002f280000300800 */
[----:B--2---:R0:W-:Y:S04]  /*c800*/  STG.E desc[UR18][R104.64+0x180], R210 ;  /* 0x000180d268007986 */ /* 0x0041e8000c101912 */
[----:B0-----:R-:W2:Y:S04]  /*c810*/  LDL.LU R210, [R1+0x27c] ;  /* 0x00027c0001d27983 */ /* 0x001ea80000300800 */
[----:B------:R-:W-:Y:S04]  /*c820*/  STG.E desc[UR18][R104.64+0x280], R252 ;  /* 0x000280fc68007986 */ /* 0x000fe8000c101912 */
[----:B---3--:R0:W-:Y:S04]  /*c830*/  STG.E desc[UR18][R104.64+0x200], R211 ;  /* 0x000200d368007986 */ /* 0x0081e8000c101912 */
[----:B0-----:R-:W3:Y:S04]  /*c840*/  LDL.LU R211, [R1+0x14] ;  /* 0x0000140001d37983 */ /* 0x001ee80000300800 */
[----:B------:R-:W3:Y:S04]  /*c850*/  LDL.LU R252, [R1+0x1c] ;  /* 0x00001c0001fc7983 */ /* 0x000ee80000300800 */
[----:B------:R-:W-:Y:S04]  /*c860*/  STG.E desc[UR18][R104.64+0x300], R185 ;  /* 0x000300b968007986 */ /* 0x000fe8000c101912 */
[----:B------:R-:W-:Y:S04]  /*c870*/  STG.E desc[UR18][R104.64+0x380], R187 ;  /* 0x000380bb68007986 */ /* 0x000fe8000c101912 */
[----:B------:R0:W-:Y:S04]  /*c880*/  STG.E desc[UR18][R106.64+0x200], R229 ;  /* 0x000200e56a007986 */ /* 0x0001e8000c101912 */
[----:B------:R-:W-:Y:S04]  /*c890*/  STG.E desc[UR18][R106.64], R164 ;  /* 0x000000a46a007986 */ /* 0x000fe8000c101912 */
[----:B------:R-:W-:Y:S04]  /*c8a0*/  STG.E desc[UR18][R106.64+0x80], R230 ;  /* 0x000080e66a007986 */ /* 0x000fe8000c101912 */
[----:B------:R-:W-:Y:S04]  /*c8b0*/  STG.E desc[UR18][R106.64+0x100], R231 ;  /* 0x000100e76a007986 */ /* 0x000fe8000c101912 */
[----:B------:R-:W-:Y:S04]  /*c8c0*/  STG.E desc[UR18][R106.64+0x180], R228 ;  /* 0x000180e46a007986 */ /* 0x000fe8000c101912 */
[----:B------:R1:W-:Y:S04]  /*c8d0*/  STG.E desc[UR18][R106.64+0x280], R226 ;  /* 0x000280e26a007986 */ /* 0x0003e8000c101912 */
[----:B------:R-:W-:Y:S04]  /*c8e0*/  STG.E desc[UR18][R106.64+0x300], R180 ;  /* 0x000300b46a007986 */ /* 0x000fe8000c101912 */
[----:B------:R-:W-:Y:S04]  /*c8f0*/  STG.E desc[UR18][R106.64+0x380], R182 ;  /* 0x000380b66a007986 */ /* 0x000fe8000c101912 */
        /* <DEDUP_REMOVED lines=8> */
[----:B0-----:R-:W3:Y:S04]  /*c980*/  LDL.LU R225, [R1] ;  /* 0x0000000001e17983 */ /* 0x001ee80000300800 */
[----:B------:R0:W-:Y:S04]  /*c990*/  STG.E desc[UR18][R108.64+0x200], R223 ;  /* 0x000200df6c007986 */ /* 0x0001e8000c101912 */
[----:B-1----:R-:W3:Y:S04]  /*c9a0*/  LDL.LU R222, [R1+0x8] ;  /* 0x0000080001de7983 */ /* 0x002ee80000300800 */
        /* <DEDUP_REMOVED lines=14> */
[----:B-----5:R1:W-:Y:S04]  /*ca90*/  STG.E desc[UR18][R110.64+0x280], R214 ;  /* 0x000280d66e007986 */ /* 0x0203e8000c101912 */
[----:B------:R-:W-:Y:S04]  /*caa0*/  STG.E desc[UR18][R110.64+0x300], R181 ;  /* 0x000300b56e007986 */ /* 0x000fe8000c101912 */
[----:B------:R-:W-:Y:S04]  /*cab0*/  STG.E desc[UR18][R110.64+0x380], R183 ;  /* 0x000380b76e007986 */ /* 0x000fe8000c101912 */
[----:B0-----:R-:W5:Y:S04]  /*cac0*/  LDL.LU R217, [R1+0x1f4] ;  /* 0x0001f40001d97983 */ /* 0x001f680000300800 */
[----:B------:R0:W-:Y:S04]  /*cad0*/  STG.E desc[UR18][R112.64], R215 ;  /* 0x000000d770007986 */ /* 0x0001e8000c101912 */
[----:B-1----:R-:W5:Y:S04]  /*cae0*/  LDL.LU R214, [R1+0x1fc] ;  /* 0x0001fc0001d67983 */ /* 0x002f680000300800 */
[----:B----4-:R1:W-:Y:S04]  /*caf0*/  STG.E desc[UR18][R112.64+0x80], R212 ;  /* 0x000080d470007986 */ /* 0x0103e8000c101912 */
[----:B0-----:R-:W4:Y:S04]  /*cb00*/  LDL.LU R215, [R1+0x4] ;  /* 0x0000040001d77983 */ /* 0x001f280000300800 */
[----:B------:R0:W-:Y:S04]  /*cb10*/  STG.E desc[UR18][R112.64+0x100], R213 ;  /* 0x000100d570007986 */ /* 0x0001e8000c101912 */
[----:B-1----:R-:W4:Y:S04]  /*cb20*/  LDL.LU R212, [R1+0xc] ;  /* 0x00000c0001d47983 */ /* 0x002f280000300800 */
[----:B0-----:R-:W4:Y:S04]  /*cb30*/  LDL.LU R213, [R1+0x544] ;  /* 0x0005440001d57983 */ /* 0x001f280000300800 */
[----:B--2---:R0:W-:Y:S04]  /*cb40*/  STG.E desc[UR18][R112.64+0x180], R210 ;  /* 0x000180d270007986 */ /* 0x0041e8000c101912 */
[----:B0-----:R-:W2:Y:S04]  /*cb50*/  LDL.LU R210, [R1+0x54c] ;  /* 0x00054c0001d27983 */ /* 0x001ea80000300800 */
[----:B---3--:R0:W-:Y:S04]  /*cb60*/  STG.E desc[UR18][R112.64+0x200], R211 ;  /* 0x000200d370007986 */ /* 0x0081e8000c101912 */
[----:B------:R1:W-:Y:S04]  /*cb70*/  STG.E desc[UR18][R112.64+0x280], R252 ;  /* 0x000280fc70007986 */ /* 0x0003e8000c101912 */
[----:B0-----:R-:W3:Y:S04]  /*cb80*/  LDL.LU R211, [R1+0x1e4] ;  /* 0x0001e40001d37983 */ /* 0x001ee80000300800 */
[----:B-1----:R-:W3:Y:S04]  /*cb90*/  LDL.LU R252, [R1+0x1ec] ;  /* 0x0001ec0001fc7983 */ /* 0x002ee80000300800 */
[----:B------:R-:W-:Y:S04]  /*cba0*/  STG.E desc[UR18][R112.64+0x300], R177 ;  /* 0x000300b170007986 */ /* 0x000fe8000c101912 */
[----:B------:R-:W-:Y:S04]  /*cbb0*/  STG.E desc[UR18][R112.64+0x380], R179 ;  /* 0x000380b370007986 */ /* 0x000fe8000c101912 */
[----:B------:R-:W-:Y:S04]  /*cbc0*/  STG.E desc[UR18][R114.64+0x300], R172 ;  /* 0x000300ac72007986 */ /* 0x000fe8000c101912 */
[----:B------:R-:W-:Y:S04]  /*cbd0*/  STG.E desc[UR18][R114.64+0x380], R174 ;  /* 0x000380ae72007986 */ /* 0x000fe8000c101912 */
[----:B------:R0:W-:Y:S04]  /*cbe0*/  STG.E desc[UR18][R114.64], R229 ;  /* 0x000000e572007986 */ /* 0x0001e8000c101912 */
[----:B------:R1:W-:Y:S04]  /*cbf0*/  STG.E desc[UR18][R114.64+0x80], R226 ;  /* 0x000080e272007986 */ /* 0x0003e8000c101912 */
[----:B0-----:R-:W3:Y:S04]  /*cc00*/  LDL.LU R229, [R1+0x530] ;  /* 0x0005300001e57983 */ /* 0x001ee80000300800 */
[----:B------:R0:W-:Y:S04]  /*cc10*/  STG.E desc[UR18][R114.64+0x100], R227 ;  /* 0x000100e372007986 */ /* 0x0001e8000c101912 */
[----:B-1----:R-:W3:Y:S04]  /*cc20*/  LDL.LU R226, [R1+0x538] ;  /* 0x0005380001e27983 */ /* 0x002ee80000300800 */
[----:B------:R1:W-:Y:S04]  /*cc30*/  STG.E desc[UR18][R114.64+0x180], R224 ;  /* 0x000180e072007986 */ /* 0x0003e8000c101912 */
[----:B0-----:R-:W3:Y:S04]  /*cc40*/  LDL.LU R227, [R1+0x1d0] ;  /* 0x0001d00001e37983 */ /* 0x001ee80000300800 */
[----:B------:R-:W-:Y:S04]  /*cc50*/  STG.E desc[UR18][R114.64+0x200], R225 ;  /* 0x000200e172007986 */ /* 0x000fe8000c101912 */
[----:B-1----:R-:W3:Y:S04]  /*cc60*/  LDL.LU R224, [R1+0x1d8] ;  /* 0x0001d80001e07983 */ /* 0x002ee80000300800 */
        /* <DEDUP_REMOVED lines=16> */
[----:B-----5:R0:W-:Y:S04]  /*cd70*/  STG.E desc[UR18][R122.64+0x100], R217 ;  /* 0x000100d97a007986 */ /* 0x0201e8000c101912 */
[----:B------:R-:W-:Y:S04]  /*cd80*/  STG.E desc[UR18][R122.64+0x380], R175 ;  /* 0x000380af7a007986 */ /* 0x000fe8000c101912 */
[----:B------:R1:W-:Y:S04]  /*cd90*/  STG.E desc[UR18][R122.64+0x180], R214 ;  /* 0x000180d67a007986 */ /* 0x0003e8000c101912 */
[----:B0-----:R-:W5:Y:S04]  /*cda0*/  LDL.LU R217, [R1+0x534] ;  /* 0x0005340001d97983 */ /* 0x001f680000300800 */
[----:B----4-:R0:W-:Y:S04]  /*cdb0*/  STG.E desc[UR18][R122.64+0x200], R215 ;  /* 0x000200d77a007986 */ /* 0x0101e8000c101912 */
[----:B-1----:R-:W4:Y:S04]  /*cdc0*/  LDL.LU R214, [R1+0x53c] ;  /* 0x00053c0001d67983 */ /* 0x002f280000300800 */
[----:B------:R1:W-:Y:S04]  /*cdd0*/  STG.E desc[UR18][R122.64+0x280], R212 ;  /* 0x000280d47a007986 */ /* 0x0003e8000c101912 */
        /* <DEDUP_REMOVED lines=10> */
[----:B------:R-:W3:Y:S04]  /*ce80*/  LDL.LU R225, [R1+0x510] ;  /* 0x0005100001e17983 */ /* 0x000ee80000300800 */
[----:B------:R-:W3:Y:S04]  /*ce90*/  LDL.LU R222, [R1+0x518] ;  /* 0x0005180001de7983 */ /* 0x000ee80000300800 */
[----:B------:R-:W-:Y:S04]  /*cea0*/  STG.E desc[UR18][R124.64+0x200], R249 ;  /* 0x000200f97c007986 */ /* 0x000fe8000c101912 */
[----:B------:R-:W-:Y:S04]  /*ceb0*/  STG.E desc[UR18][R124.64+0x280], R251 ;  /* 0x000280fb7c007986 */ /* 0x000fe8000c101912 */
[----:B------:R-:W-:Y:S04]  /*cec0*/  STG.E desc[UR18][R124.64+0x300], R169 ;  /* 0x000300a97c007986 */ /* 0x000fe8000c101912 */
[----:B------:R-:W-:Y:S04]  /*ced0*/  STG.E desc[UR18][R124.64+0x380], R171 ;  /* 0x000380ab7c007986 */ /* 0x000fe8000c101912 */
[----:B------:R-:W3:Y:S04]  /*cee0*/  LDL.LU R223, [R1+0x1b0] ;  /* 0x0001b00001df7983 */ /* 0x000ee80000300800 */
        /* <DEDUP_REMOVED lines=20> */
[----:B-1----:R-:W3:Y:S04]  /*d030*/  LDL.LU R216, [R1+0x1a8] ;  /* 0x0001a80001d87983 */ /* 0x002ee80000300800 */
[----:B-----5:R0:W-:Y:S04]  /*d040*/  STG.E desc[UR18][R130.64], R217 ;  /* 0x000000d982007986 */ /* 0x0201e8000c101912 */
[----:B------:R-:W-:Y:S04]  /*d050*/  STG.E desc[UR18][R130.64+0x200], R37 ;  /* 0x0002002582007986 */ /* 0x000fe8000c101912 */
[----:B----4-:R1:W-:Y:S04]  /*d060*/  STG.E desc[UR18][R130.64+0x80], R214 ;  /* 0x000080d682007986 */ /* 0x0103e8000c101912 */
[----:B0-----:R-:W4:Y:S04]  /*d070*/  LDL.LU R217, [R1+0x514] ;  /* 0x0005140001d97983 */ /* 0x001f280000300800 */
[----:B------:R0:W-:Y:S04]  /*d080*/  STG.E desc[UR18][R130.64+0x100], R215 ;  /* 0x000100d782007986 */ /* 0x0001e8000c101912 */
[----:B-1----:R-:W5:Y:S04]  /*d090*/  LDL.LU R214, [R1+0x51c] ;  /* 0x00051c0001d67983 */ /* 0x002f680000300800 */
[----:B------:R1:W-:Y:S04]  /*d0a0*/  STG.E desc[UR18][R130.64+0x180], R212 ;  /* 0x000180d482007986 */ /* 0x0003e8000c101912 */
[----:B0-----:R-:W5:Y:S04]  /*d0b0*/  LDL.LU R215, [R1+0x1b4] ;  /* 0x0001b40001d77983 */ /* 0x001f680000300800 */
[----:B------:R-:W-:Y:S04]  /*d0c0*/  STG.E desc[UR18][R130.64+0x280], R39 ;  /* 0x0002802782007986 */ /* 0x000fe8000c101912 */
[----:B------:R-:W-:Y:S04]  /*d0d0*/  STG.E desc[UR18][R130.64+0x300], R65 ;  /* 0x0003004182007986 */ /* 0x000fe8000c101912 */
[----:B------:R-:W-:Y:S04]  /*d0e0*/  STG.E desc[UR18][R130.64+0x380], R67 ;  /* 0x0003804382007986 */ /* 0x000fe8000c101912 */
[----:B-1----:R-:W5:Y:S04]  /*d0f0*/  LDL.LU R212, [R1+0x1bc] ;  /* 0x0001bc0001d47983 */ /* 0x002f680000300800 */
[----:B------:R0:W-:Y:S04]  /*d100*/  STG.E desc[UR18][R132.64], R213 ;  /* 0x000000d584007986 */ /* 0x0001e8000c101912 */
[----:B--2---:R1:W-:Y:S04]  /*d110*/  STG.E desc[UR18][R132.64+0x80], R210 ;  /* 0x000080d284007986 */ /* 0x0043e8000c101912 */
[----:B0-----:R-:W2:Y:S04]  /*d120*/  LDL.LU R213, [R1+0x504] ;  /* 0x0005040001d57983 */ /* 0x001ea80000300800 */
[----:B-1----:R-:W2:Y:S04]  /*d130*/  LDL.LU R210, [R1+0x50c] ;  /* 0x00050c0001d27983 */ /* 0x002ea80000300800 */
[----:B---3--:R0:W-:Y:S04]  /*d140*/  STG.E desc[UR18][R132.64+0x100], R211 ;  /* 0x000100d384007986 */ /* 0x0081e8000c101912 */
[----:B------:R1:W-:Y:S04]  /*d150*/  STG.E desc[UR18][R132.64+0x180], R252 ;  /* 0x000180fc84007986 */ /* 0x0003e8000c101912 */
[----:B0-----:R-:W3:Y:S04]  /*d160*/  LDL.LU R211, [R1+0x1a4] ;  /* 0x0001a40001d37983 */ /* 0x001ee80000300800 */
[----:B-1----:R-:W3:Y:S04]  /*d170*/  LDL.LU R252, [R1+0x1ac] ;  /* 0x0001ac0001fc7983 */ /* 0x002ee80000300800 */
        /* <DEDUP_REMOVED lines=29> */
[----:B----4-:R0:W-:Y:S04]  /*d350*/  STG.E desc[UR18][R138.64], R217 ;  /* 0x000000d98a007986 */ /* 0x0101e8000c101912 */
[----:B------:R-:W-:Y:S04]  /*d360*/  STG.E desc[UR18][R138.64+0x280], R31 ;  /* 0x0002801f8a007986 */ /* 0x000fe8000c101912 */
[----:B-----5:R1:W-:Y:S04]  /*d370*/  STG.E desc[UR18][R138.64+0x80], R214 ;  /* 0x000080d68a007986 */ /* 0x0203e8000c101912 */
[----:B0-----:R-:W4:Y:S04]  /*d380*/  LDL.LU R217, [R1+0x4f4] ;  /* 0x0004f40001d97983 */ /* 0x001f280000300800 */
[----:B------:R0:W-:Y:S04]  /*d390*/  STG.E desc[UR18][R138.64+0x100], R215 ;  /* 0x000100d78a007986 */ /* 0x0001e8000c101912 */
[----:B-1----:R-:W5:Y:S04]  /*d3a0*/  LDL.LU R214, [R1+0x4fc] ;  /* 0x0004fc0001d67983 */ /* 0x002f680000300800 */
[----:B------:R-:W-:Y:S04]  /*d3b0*/  STG.E desc[UR18][R138.64+0x300], R57 ;  /* 0x000300398a007986 */ /* 0x000fe8000c101912 */
[----:B------:R-:W-:Y:S04]  /*d3c0*/  STG.E desc[UR18][R138.64+0x380], R59 ;  /* 0x0003803b8a007986 */ /* 0x000fe8000c101912 */
[----:B------:R1:W-:Y:S04]  /*d3d0*/  STG.E desc[UR18][R138.64+0x180], R212 ;  /* 0x000180d48a007986 */ /* 0x0003e8000c101912 */
[----:B0-----:R-:W5:Y:S04]  /*d3e0*/  LDL.LU R215, [R1+0x194] ;  /* 0x0001940001d77983 */ /* 0x001f680000300800 */
[----:B-1----:R-:W5:Y:S04]  /*d3f0*/  LDL.LU R212, [R1+0x19c] ;  /* 0x00019c0001d47983 */ /* 0x002f680000300800 */
[----:B--2---:R0:W-:Y:S04]  /*d400*/  STG.E desc[UR18][R140.64], R213 ;  /* 0x000000d58c007986 */ /* 0x0041e8000c101912 */
[----:B------:R1:W-:Y:S04]  /*d410*/  STG.E desc[UR18][R140.64+0x80], R210 ;  /* 0x000080d28c007986 */ /* 0x0003e8000c101912 */
[----:B0-----:R-:W2:Y:S04]  /*d420*/  LDL.LU R213, [R1+0x4e4] ;  /* 0x0004e40001d57983 */ /* 0x001ea80000300800 */
[----:B-1----:R-:W2:Y:S04]  /*d430*/  LDL.LU R210, [R1+0x4ec] ;  /* 0x0004ec0001d27983 */ /* 0x002ea80000300800 */
        /* <DEDUP_REMOVED lines=37> */
[----:B------:R-:W-:Y:S04]  /*d690*/  STG.E desc[UR18][R146.64+0x300], R49 ;  /* 0x0003003192007986 */ /* 0x000fe8000c101912 */
[----:B-1----:R-:W5:Y:S04]  /*d6a0*/  LDL.LU R214, [R1+0x4dc] ;  /* 0x0004dc0001d67983 */ /* 0x002f680000300800 */
[----:B------:R0:W-:Y:S04]  /*d6b0*/  STG.E desc[UR18][R146.64+0x100], R215 ;  /* 0x000100d792007986 */ /* 0x0001e8000c101912 */
        /* <DEDUP_REMOVED lines=35> */
[----:B----4-:R-:W-:Y:S04]  /*d8f0*/  STG.E desc[UR18][R206.64], R217 ;  /* 0x000000d9ce007986 */ /* 0x010fe8000c101912 */
[----:B------:R-:W-:Y:S04]  /*d900*/  STG.E desc[UR18][R206.64+0x380], R151 ;  /* 0x00038097ce007986 */ /* 0x000fe8000c101912 */
[----:B-----5:R-:W-:Y:S04]  /*d910*/  STG.E desc[UR18][R206.64+0x80], R214 ;  /* 0x000080d6ce007986 */ /* 0x020fe8000c101912 */
[----:B------:R-:W-:Y:S04]  /*d920*/  STG.E desc[UR18][R206.64+0x100], R215 ;  /* 0x000100d7ce007986 */ /* 0x000fe8000c101912 */
[----:B------:R-:W-:Y:S04]  /*d930*/  STG.E desc[UR18][R206.64+0x180], R212 ;  /* 0x000180d4ce007986 */ /* 0x000fe8000c101912 */
[----:B------:R-:W-:Y:S04]  /*d940*/  STG.E desc[UR18][R208.64+0x200], R9 ;  /* 0x00020009d0007986 */ /* 0x000fe8000c101912 */
[----:B------:R-:W-:Y:S04]  /*d950*/  STG.E desc[UR18][R208.64+0x280], R11 ;  /* 0x0002800bd0007986 */ /* 0x000fe8000c101912 */
[----:B------:R-:W-:Y:S04]  /*d960*/  STG.E desc[UR18][R208.64+0x300], R41 ;  /* 0x00030029d0007986 */ /* 0x000fe8000c101912 */
[----:B--2---:R-:W-:Y:S04]  /*d970*/  STG.E desc[UR18][R208.64], R213 ;  /* 0x000000d5d0007986 */ /* 0x004fe8000c101912 */
[----:B------:R-:W-:Y:S04]  /*d980*/  STG.E desc[UR18][R208.64+0x80], R210 ;  /* 0x000080d2d0007986 */ /* 0x000fe8000c101912 */
[----:B------:R-:W-:Y:S04]  /*d990*/  STG.E desc[UR18][R208.64+0x380], R43 ;  /* 0x0003802bd0007986 */ /* 0x000fe8000c101912 */
[----:B---3--:R-:W-:Y:S04]  /*d9a0*/  STG.E desc[UR18][R208.64+0x100], R211 ;  /* 0x000100d3d0007986 */ /* 0x008fe8000c101912 */
[----:B------:R-:W-:Y:S01]  /*d9b0*/  STG.E desc[UR18][R208.64+0x180], R252 ;  /* 0x000180fcd0007986 */ /* 0x000fe2000c101912 */
[----:B------:R-:W-:Y:S05]  /*d9c0*/  EXIT ;  /* 0x000000000000794d */ /* 0x000fea0003800000 */
.L_x_0:
[----:B------:R-:W-:-:S00]  /*d9d0*/  BRA `(.L_x_0) ;  /* 0xfffffffc00fc7947 */ /* 0x000fc0000383ffff */
[----:B------:R-:W-:-:S00]  /*d9e0*/  NOP ;  /* 0x0000000000007918 */ /* 0x000fc00000000000 */
        /* <DEDUP_REMOVED lines=9> */
.L_x_1:


//--------------------- .nv.shared.gluon_mma      --------------------------
	.section	.nv.shared.gluon_mma,"aw",@nobits
	.sectionflags	@""
	.align	16
	.zero		1024


//--------------------- .nv.shared.reserved.0     --------------------------
	.section	.nv.shared.reserved.0,"aw",@nobits
	.weak		__nv_reservedSMEM_offset_0_alias
	.size		__nv_reservedSMEM_offset_0_alias, 0, 0
	.other		__nv_reservedSMEM_offset_0_alias,@"STO_CUDA_RESERVED_SHARED STV_DEFAULT"
__nv_reservedSMEM_offset_0_alias:
	.zero		0


//--------------------- .nv.constant0.gluon_mma   --------------------------
	.section	.nv.constant0.gluon_mma,"a",@progbits
	.sectionflags	@""
	.align	4
.nv.constant0.gluon_mma:
	.zero		568


//--------------------- SYMBOLS --------------------------

	.type		.nv.reservedSmem.offset0,@object
	.size		.nv.reservedSmem.offset0,0x4
